//
// Generated by NVIDIA NVVM Compiler
//
// Compiler Build ID: CL-36424714
// Cuda compilation tools, release 13.0, V13.0.88
// Based on NVVM 20.0.0
//

.version 9.0
.target sm_100
.address_size 64

	// .globl	_Z27compute_bit_jacobian_kernelPKjPKfPfhi
.global .align 4 .b8 __cudart_i2opi_f[24] = {65, 144, 67, 60, 153, 149, 98, 219, 192, 221, 52, 245, 209, 87, 39, 252, 41, 21, 68, 78, 110, 131, 249, 162};

.visible .entry _Z27compute_bit_jacobian_kernelPKjPKfPfhi(
	.param .u64 .ptr .align 1 _Z27compute_bit_jacobian_kernelPKjPKfPfhi_param_0,
	.param .u64 .ptr .align 1 _Z27compute_bit_jacobian_kernelPKjPKfPfhi_param_1,
	.param .u64 .ptr .align 1 _Z27compute_bit_jacobian_kernelPKjPKfPfhi_param_2,
	.param .u8 _Z27compute_bit_jacobian_kernelPKjPKfPfhi_param_3,
	.param .u32 _Z27compute_bit_jacobian_kernelPKjPKfPfhi_param_4
)
{
	.local .align 4 .b8 	__local_depot0[28];
	.reg .b64 	%SP;
	.reg .b64 	%SPL;
	.reg .pred 	%p<145>;
	.reg .b16 	%rs<14>;
	.reg .b32 	%r<644>;
	.reg .b32 	%f<438>;
	.reg .b64 	%rd<335>;
	.reg .b64 	%fd<33>;

	mov.u64 	%SPL, __local_depot0;
	ld.param.u32 	%r227, [_Z27compute_bit_jacobian_kernelPKjPKfPfhi_param_4];
	add.u64 	%rd1, %SPL, 0;
	add.u64 	%rd2, %SPL, 0;
	add.u64 	%rd3, %SPL, 0;
	add.u64 	%rd4, %SPL, 0;
	add.u64 	%rd5, %SPL, 0;
	add.u64 	%rd6, %SPL, 0;
	add.u64 	%rd7, %SPL, 0;
	add.u64 	%rd8, %SPL, 0;
	add.u64 	%rd9, %SPL, 0;
	add.u64 	%rd10, %SPL, 0;
	add.u64 	%rd11, %SPL, 0;
	add.u64 	%rd12, %SPL, 0;
	add.u64 	%rd13, %SPL, 0;
	add.u64 	%rd14, %SPL, 0;
	add.u64 	%rd15, %SPL, 0;
	add.u64 	%rd16, %SPL, 0;
	mov.u32 	%r228, %ctaid.x;
	mov.u32 	%r229, %ntid.x;
	mov.u32 	%r230, %tid.x;
	mad.lo.s32 	%r1, %r228, %r229, %r230;
	setp.ge.s32 	%p1, %r1, %r227;
	@%p1 bra 	$L__BB0_161;
	ld.param.u8 	%rs13, [_Z27compute_bit_jacobian_kernelPKjPKfPfhi_param_3];
	ld.param.u64 	%rd285, [_Z27compute_bit_jacobian_kernelPKjPKfPfhi_param_1];
	ld.param.u64 	%rd284, [_Z27compute_bit_jacobian_kernelPKjPKfPfhi_param_0];
	cvta.to.global.u64 	%rd148, %rd284;
	cvta.to.global.u64 	%rd149, %rd285;
	mul.wide.s32 	%rd150, %r1, 4;
	add.s64 	%rd151, %rd148, %rd150;
	ld.global.u32 	%r2, [%rd151];
	add.s64 	%rd152, %rd149, %rd150;
	ld.global.f32 	%f99, [%rd152];
	shr.u32 	%r231, %r2, 18;
	cvt.u16.u32 	%rs4, %r231;
	cvt.u16.u32 	%rs5, %r2;
	shr.u16 	%rs6, %rs5, 8;
	and.b16  	%rs7, %rs6, 1;
	add.s16 	%rs8, %rs7, %rs13;
	and.b16  	%rs1, %rs8, 3;
	shr.u32 	%r232, %r2, 24;
	cvt.rn.f32.u32 	%f100, %r232;
	div.rn.f32 	%f101, %f100, 0f437F0000;
	add.f32 	%f102, %f101, %f101;
	fma.rn.f32 	%f1, %f102, 0f40490FDB, %f99;
	and.b16  	%rs3, %rs4, 3;
	setp.gt.s16 	%p2, %rs3, 1;
	@%p2 bra 	$L__BB0_120;
	setp.eq.s16 	%p4, %rs3, 0;
	@%p4 bra 	$L__BB0_3;
	bra.uni 	$L__BB0_42;
$L__BB0_3:
	setp.gt.s16 	%p110, %rs1, 1;
	@%p110 bra 	$L__BB0_32;
	setp.eq.s16 	%p112, %rs1, 0;
	@%p112 bra 	$L__BB0_5;
	bra.uni 	$L__BB0_14;
$L__BB0_5:
	mul.f32 	%f396, %f1, 0f3F22F983;
	cvt.rni.s32.f32 	%r583, %f396;
	cvt.rn.f32.s32 	%f397, %r583;
	fma.rn.f32 	%f398, %f397, 0fBFC90FDA, %f1;
	fma.rn.f32 	%f399, %f397, 0fB3A22168, %f398;
	fma.rn.f32 	%f421, %f397, 0fA7C234C5, %f399;
	abs.f32 	%f3, %f1;
	setp.ltu.f32 	%p137, %f3, 0f47CE4780;
	@%p137 bra 	$L__BB0_13;
	setp.neu.f32 	%p138, %f3, 0f7F800000;
	@%p138 bra 	$L__BB0_8;
	mov.f32 	%f402, 0f00000000;
	mul.rn.f32 	%f421, %f1, %f402;
	mov.b32 	%r583, 0;
	bra.uni 	$L__BB0_13;
$L__BB0_8:
	mov.b32 	%r4, %f1;
	shl.b32 	%r557, %r4, 8;
	or.b32  	%r5, %r557, -2147483648;
	mov.b64 	%rd289, 0;
	mov.b32 	%r580, 0;
	mov.u64 	%rd287, __cudart_i2opi_f;
	mov.u64 	%rd288, %rd16;
$L__BB0_9:
	.pragma "nounroll";
	ld.global.nc.u32 	%r558, [%rd287];
	mad.wide.u32 	%rd275, %r558, %r5, %rd289;
	shr.u64 	%rd289, %rd275, 32;
	st.local.u32 	[%rd288], %rd275;
	add.s32 	%r580, %r580, 1;
	add.s64 	%rd288, %rd288, 4;
	add.s64 	%rd287, %rd287, 4;
	setp.ne.s32 	%p139, %r580, 6;
	@%p139 bra 	$L__BB0_9;
	shr.u32 	%r559, %r4, 23;
	st.local.u32 	[%rd16+24], %rd289;
	and.b32  	%r8, %r559, 31;
	and.b32  	%r560, %r559, 224;
	add.s32 	%r561, %r560, -128;
	shr.u32 	%r562, %r561, 5;
	mul.wide.u32 	%rd276, %r562, 4;
	sub.s64 	%rd23, %rd16, %rd276;
	ld.local.u32 	%r581, [%rd23+24];
	ld.local.u32 	%r582, [%rd23+20];
	setp.eq.s32 	%p140, %r8, 0;
	@%p140 bra 	$L__BB0_12;
	shf.l.wrap.b32 	%r581, %r582, %r581, %r8;
	ld.local.u32 	%r563, [%rd23+16];
	shf.l.wrap.b32 	%r582, %r563, %r582, %r8;
$L__BB0_12:
	shr.u32 	%r564, %r581, 30;
	shf.l.wrap.b32 	%r565, %r582, %r581, 2;
	shl.b32 	%r566, %r582, 2;
	shr.u32 	%r567, %r565, 31;
	add.s32 	%r568, %r567, %r564;
	neg.s32 	%r569, %r568;
	setp.lt.s32 	%p141, %r4, 0;
	selp.b32 	%r583, %r569, %r568, %p141;
	xor.b32  	%r570, %r565, %r4;
	shr.s32 	%r571, %r565, 31;
	xor.b32  	%r572, %r571, %r565;
	xor.b32  	%r573, %r571, %r566;
	cvt.u64.u32 	%rd277, %r572;
	shl.b64 	%rd278, %rd277, 32;
	cvt.u64.u32 	%rd279, %r573;
	or.b64  	%rd280, %rd278, %rd279;
	cvt.rn.f64.s64 	%fd31, %rd280;
	mul.f64 	%fd32, %fd31, 0d3BF921FB54442D19;
	cvt.rn.f32.f64 	%f400, %fd32;
	neg.f32 	%f401, %f400;
	setp.lt.s32 	%p142, %r570, 0;
	selp.f32 	%f421, %f401, %f400, %p142;
$L__BB0_13:
	mul.rn.f32 	%f403, %f421, %f421;
	and.b32  	%r575, %r583, 1;
	setp.eq.b32 	%p143, %r575, 1;
	selp.f32 	%f404, 0f3F800000, %f421, %p143;
	fma.rn.f32 	%f405, %f403, %f404, 0f00000000;
	fma.rn.f32 	%f406, %f403, 0f37CBAC00, 0fBAB607ED;
	selp.f32 	%f407, %f406, 0fB94D4153, %p143;
	selp.f32 	%f408, 0f3D2AAABB, 0f3C0885E4, %p143;
	fma.rn.f32 	%f409, %f407, %f403, %f408;
	selp.f32 	%f410, 0fBEFFFFFF, 0fBE2AAAA8, %p143;
	fma.rn.f32 	%f411, %f409, %f403, %f410;
	fma.rn.f32 	%f412, %f411, %f405, %f404;
	and.b32  	%r576, %r583, 2;
	setp.eq.s32 	%p144, %r576, 0;
	mov.f32 	%f413, 0f00000000;
	sub.f32 	%f414, %f413, %f412;
	selp.f32 	%f437, %f412, %f414, %p144;
	bra.uni 	$L__BB0_160;
$L__BB0_14:
	mul.f32 	%f377, %f1, 0f3F22F983;
	cvt.rni.s32.f32 	%r587, %f377;
	cvt.rn.f32.s32 	%f378, %r587;
	fma.rn.f32 	%f379, %f378, 0fBFC90FDA, %f1;
	fma.rn.f32 	%f380, %f378, 0fB3A22168, %f379;
	fma.rn.f32 	%f422, %f378, 0fA7C234C5, %f380;
	abs.f32 	%f9, %f1;
	setp.ltu.f32 	%p129, %f9, 0f47CE4780;
	@%p129 bra 	$L__BB0_22;
	setp.neu.f32 	%p130, %f9, 0f7F800000;
	@%p130 bra 	$L__BB0_17;
	mov.f32 	%f383, 0f00000000;
	mul.rn.f32 	%f422, %f1, %f383;
	mov.b32 	%r587, 0;
	bra.uni 	$L__BB0_22;
$L__BB0_17:
	mov.b32 	%r18, %f1;
	shl.b32 	%r535, %r18, 8;
	or.b32  	%r19, %r535, -2147483648;
	mov.b64 	%rd292, 0;
	mov.b32 	%r584, 0;
	mov.u64 	%rd290, __cudart_i2opi_f;
	mov.u64 	%rd291, %rd15;
$L__BB0_18:
	.pragma "nounroll";
	ld.global.nc.u32 	%r536, [%rd290];
	mad.wide.u32 	%rd267, %r536, %r19, %rd292;
	shr.u64 	%rd292, %rd267, 32;
	st.local.u32 	[%rd291], %rd267;
	add.s32 	%r584, %r584, 1;
	add.s64 	%rd291, %rd291, 4;
	add.s64 	%rd290, %rd290, 4;
	setp.ne.s32 	%p131, %r584, 6;
	@%p131 bra 	$L__BB0_18;
	shr.u32 	%r537, %r18, 23;
	st.local.u32 	[%rd15+24], %rd292;
	and.b32  	%r22, %r537, 31;
	and.b32  	%r538, %r537, 224;
	add.s32 	%r539, %r538, -128;
	shr.u32 	%r540, %r539, 5;
	mul.wide.u32 	%rd268, %r540, 4;
	sub.s64 	%rd30, %rd15, %rd268;
	ld.local.u32 	%r585, [%rd30+24];
	ld.local.u32 	%r586, [%rd30+20];
	setp.eq.s32 	%p132, %r22, 0;
	@%p132 bra 	$L__BB0_21;
	shf.l.wrap.b32 	%r585, %r586, %r585, %r22;
	ld.local.u32 	%r541, [%rd30+16];
	shf.l.wrap.b32 	%r586, %r541, %r586, %r22;
$L__BB0_21:
	shr.u32 	%r542, %r585, 30;
	shf.l.wrap.b32 	%r543, %r586, %r585, 2;
	shl.b32 	%r544, %r586, 2;
	shr.u32 	%r545, %r543, 31;
	add.s32 	%r546, %r545, %r542;
	neg.s32 	%r547, %r546;
	setp.lt.s32 	%p133, %r18, 0;
	selp.b32 	%r587, %r547, %r546, %p133;
	xor.b32  	%r548, %r543, %r18;
	shr.s32 	%r549, %r543, 31;
	xor.b32  	%r550, %r549, %r543;
	xor.b32  	%r551, %r549, %r544;
	cvt.u64.u32 	%rd269, %r550;
	shl.b64 	%rd270, %rd269, 32;
	cvt.u64.u32 	%rd271, %r551;
	or.b64  	%rd272, %rd270, %rd271;
	cvt.rn.f64.s64 	%fd29, %rd272;
	mul.f64 	%fd30, %fd29, 0d3BF921FB54442D19;
	cvt.rn.f32.f64 	%f381, %fd30;
	neg.f32 	%f382, %f381;
	setp.lt.s32 	%p134, %r548, 0;
	selp.f32 	%f422, %f382, %f381, %p134;
$L__BB0_22:
	add.s32 	%r553, %r587, 1;
	mul.rn.f32 	%f384, %f422, %f422;
	and.b32  	%r554, %r587, 1;
	setp.eq.b32 	%p135, %r554, 1;
	selp.f32 	%f385, %f422, 0f3F800000, %p135;
	fma.rn.f32 	%f386, %f384, %f385, 0f00000000;
	fma.rn.f32 	%f387, %f384, 0f37CBAC00, 0fBAB607ED;
	selp.f32 	%f388, 0fB94D4153, %f387, %p135;
	selp.f32 	%f389, 0f3C0885E4, 0f3D2AAABB, %p135;
	fma.rn.f32 	%f390, %f388, %f384, %f389;
	selp.f32 	%f391, 0fBE2AAAA8, 0fBEFFFFFF, %p135;
	fma.rn.f32 	%f392, %f390, %f384, %f391;
	fma.rn.f32 	%f393, %f392, %f386, %f385;
	and.b32  	%r555, %r553, 2;
	setp.eq.s32 	%p136, %r555, 0;
	mov.f32 	%f394, 0f00000000;
	sub.f32 	%f395, %f394, %f393;
	selp.f32 	%f437, %f393, %f395, %p136;
	bra.uni 	$L__BB0_160;
$L__BB0_23:
	mul.f32 	%f357, %f1, 0f3F22F983;
	cvt.rni.s32.f32 	%r591, %f357;
	cvt.rn.f32.s32 	%f358, %r591;
	fma.rn.f32 	%f359, %f358, 0fBFC90FDA, %f1;
	fma.rn.f32 	%f360, %f358, 0fB3A22168, %f359;
	fma.rn.f32 	%f423, %f358, 0fA7C234C5, %f360;
	abs.f32 	%f15, %f1;
	setp.ltu.f32 	%p121, %f15, 0f47CE4780;
	@%p121 bra 	$L__BB0_31;
	setp.neu.f32 	%p122, %f15, 0f7F800000;
	@%p122 bra 	$L__BB0_26;
	mov.f32 	%f363, 0f00000000;
	mul.rn.f32 	%f423, %f1, %f363;
	mov.b32 	%r591, 0;
	bra.uni 	$L__BB0_31;
$L__BB0_26:
	mov.b32 	%r32, %f1;
	shl.b32 	%r514, %r32, 8;
	or.b32  	%r33, %r514, -2147483648;
	mov.b64 	%rd295, 0;
	mov.b32 	%r588, 0;
	mov.u64 	%rd293, __cudart_i2opi_f;
	mov.u64 	%rd294, %rd14;
$L__BB0_27:
	.pragma "nounroll";
	ld.global.nc.u32 	%r515, [%rd293];
	mad.wide.u32 	%rd259, %r515, %r33, %rd295;
	shr.u64 	%rd295, %rd259, 32;
	st.local.u32 	[%rd294], %rd259;
	add.s32 	%r588, %r588, 1;
	add.s64 	%rd294, %rd294, 4;
	add.s64 	%rd293, %rd293, 4;
	setp.ne.s32 	%p123, %r588, 6;
	@%p123 bra 	$L__BB0_27;
	shr.u32 	%r516, %r32, 23;
	st.local.u32 	[%rd14+24], %rd295;
	and.b32  	%r36, %r516, 31;
	and.b32  	%r517, %r516, 224;
	add.s32 	%r518, %r517, -128;
	shr.u32 	%r519, %r518, 5;
	mul.wide.u32 	%rd260, %r519, 4;
	sub.s64 	%rd37, %rd14, %rd260;
	ld.local.u32 	%r589, [%rd37+24];
	ld.local.u32 	%r590, [%rd37+20];
	setp.eq.s32 	%p124, %r36, 0;
	@%p124 bra 	$L__BB0_30;
	shf.l.wrap.b32 	%r589, %r590, %r589, %r36;
	ld.local.u32 	%r520, [%rd37+16];
	shf.l.wrap.b32 	%r590, %r520, %r590, %r36;
$L__BB0_30:
	shr.u32 	%r521, %r589, 30;
	shf.l.wrap.b32 	%r522, %r590, %r589, 2;
	shl.b32 	%r523, %r590, 2;
	shr.u32 	%r524, %r522, 31;
	add.s32 	%r525, %r524, %r521;
	neg.s32 	%r526, %r525;
	setp.lt.s32 	%p125, %r32, 0;
	selp.b32 	%r591, %r526, %r525, %p125;
	xor.b32  	%r527, %r522, %r32;
	shr.s32 	%r528, %r522, 31;
	xor.b32  	%r529, %r528, %r522;
	xor.b32  	%r530, %r528, %r523;
	cvt.u64.u32 	%rd261, %r529;
	shl.b64 	%rd262, %rd261, 32;
	cvt.u64.u32 	%rd263, %r530;
	or.b64  	%rd264, %rd262, %rd263;
	cvt.rn.f64.s64 	%fd27, %rd264;
	mul.f64 	%fd28, %fd27, 0d3BF921FB54442D19;
	cvt.rn.f32.f64 	%f361, %fd28;
	neg.f32 	%f362, %f361;
	setp.lt.s32 	%p126, %r527, 0;
	selp.f32 	%f423, %f362, %f361, %p126;
$L__BB0_31:
	mul.rn.f32 	%f364, %f423, %f423;
	and.b32  	%r532, %r591, 1;
	setp.eq.b32 	%p127, %r532, 1;
	selp.f32 	%f365, 0f3F800000, %f423, %p127;
	fma.rn.f32 	%f366, %f364, %f365, 0f00000000;
	fma.rn.f32 	%f367, %f364, 0f37CBAC00, 0fBAB607ED;
	selp.f32 	%f368, %f367, 0fB94D4153, %p127;
	selp.f32 	%f369, 0f3D2AAABB, 0f3C0885E4, %p127;
	fma.rn.f32 	%f370, %f368, %f364, %f369;
	selp.f32 	%f371, 0fBEFFFFFF, 0fBE2AAAA8, %p127;
	fma.rn.f32 	%f372, %f370, %f364, %f371;
	fma.rn.f32 	%f373, %f372, %f366, %f365;
	and.b32  	%r533, %r591, 2;
	setp.eq.s32 	%p128, %r533, 0;
	mov.f32 	%f374, 0f00000000;
	sub.f32 	%f375, %f374, %f373;
	selp.f32 	%f376, %f373, %f375, %p128;
	neg.f32 	%f437, %f376;
	bra.uni 	$L__BB0_160;
$L__BB0_32:
	setp.eq.s16 	%p111, %rs1, 2;
	@%p111 bra 	$L__BB0_23;
	mul.f32 	%f337, %f1, 0f3F22F983;
	cvt.rni.s32.f32 	%r595, %f337;
	cvt.rn.f32.s32 	%f338, %r595;
	fma.rn.f32 	%f339, %f338, 0fBFC90FDA, %f1;
	fma.rn.f32 	%f340, %f338, 0fB3A22168, %f339;
	fma.rn.f32 	%f424, %f338, 0fA7C234C5, %f340;
	abs.f32 	%f21, %f1;
	setp.ltu.f32 	%p113, %f21, 0f47CE4780;
	@%p113 bra 	$L__BB0_41;
	setp.neu.f32 	%p114, %f21, 0f7F800000;
	@%p114 bra 	$L__BB0_36;
	mov.f32 	%f343, 0f00000000;
	mul.rn.f32 	%f424, %f1, %f343;
	mov.b32 	%r595, 0;
	bra.uni 	$L__BB0_41;
$L__BB0_36:
	mov.b32 	%r46, %f1;
	shl.b32 	%r492, %r46, 8;
	or.b32  	%r47, %r492, -2147483648;
	mov.b64 	%rd298, 0;
	mov.b32 	%r592, 0;
	mov.u64 	%rd296, __cudart_i2opi_f;
	mov.u64 	%rd297, %rd13;
$L__BB0_37:
	.pragma "nounroll";
	ld.global.nc.u32 	%r493, [%rd296];
	mad.wide.u32 	%rd251, %r493, %r47, %rd298;
	shr.u64 	%rd298, %rd251, 32;
	st.local.u32 	[%rd297], %rd251;
	add.s32 	%r592, %r592, 1;
	add.s64 	%rd297, %rd297, 4;
	add.s64 	%rd296, %rd296, 4;
	setp.ne.s32 	%p115, %r592, 6;
	@%p115 bra 	$L__BB0_37;
	shr.u32 	%r494, %r46, 23;
	st.local.u32 	[%rd13+24], %rd298;
	and.b32  	%r50, %r494, 31;
	and.b32  	%r495, %r494, 224;
	add.s32 	%r496, %r495, -128;
	shr.u32 	%r497, %r496, 5;
	mul.wide.u32 	%rd252, %r497, 4;
	sub.s64 	%rd44, %rd13, %rd252;
	ld.local.u32 	%r593, [%rd44+24];
	ld.local.u32 	%r594, [%rd44+20];
	setp.eq.s32 	%p116, %r50, 0;
	@%p116 bra 	$L__BB0_40;
	shf.l.wrap.b32 	%r593, %r594, %r593, %r50;
	ld.local.u32 	%r498, [%rd44+16];
	shf.l.wrap.b32 	%r594, %r498, %r594, %r50;
$L__BB0_40:
	shr.u32 	%r499, %r593, 30;
	shf.l.wrap.b32 	%r500, %r594, %r593, 2;
	shl.b32 	%r501, %r594, 2;
	shr.u32 	%r502, %r500, 31;
	add.s32 	%r503, %r502, %r499;
	neg.s32 	%r504, %r503;
	setp.lt.s32 	%p117, %r46, 0;
	selp.b32 	%r595, %r504, %r503, %p117;
	xor.b32  	%r505, %r500, %r46;
	shr.s32 	%r506, %r500, 31;
	xor.b32  	%r507, %r506, %r500;
	xor.b32  	%r508, %r506, %r501;
	cvt.u64.u32 	%rd253, %r507;
	shl.b64 	%rd254, %rd253, 32;
	cvt.u64.u32 	%rd255, %r508;
	or.b64  	%rd256, %rd254, %rd255;
	cvt.rn.f64.s64 	%fd25, %rd256;
	mul.f64 	%fd26, %fd25, 0d3BF921FB54442D19;
	cvt.rn.f32.f64 	%f341, %fd26;
	neg.f32 	%f342, %f341;
	setp.lt.s32 	%p118, %r505, 0;
	selp.f32 	%f424, %f342, %f341, %p118;
$L__BB0_41:
	add.s32 	%r510, %r595, 1;
	mul.rn.f32 	%f344, %f424, %f424;
	and.b32  	%r511, %r595, 1;
	setp.eq.b32 	%p119, %r511, 1;
	selp.f32 	%f345, %f424, 0f3F800000, %p119;
	fma.rn.f32 	%f346, %f344, %f345, 0f00000000;
	fma.rn.f32 	%f347, %f344, 0f37CBAC00, 0fBAB607ED;
	selp.f32 	%f348, 0fB94D4153, %f347, %p119;
	selp.f32 	%f349, 0f3C0885E4, 0f3D2AAABB, %p119;
	fma.rn.f32 	%f350, %f348, %f344, %f349;
	selp.f32 	%f351, 0fBE2AAAA8, 0fBEFFFFFF, %p119;
	fma.rn.f32 	%f352, %f350, %f344, %f351;
	fma.rn.f32 	%f353, %f352, %f346, %f345;
	and.b32  	%r512, %r510, 2;
	setp.eq.s32 	%p120, %r512, 0;
	mov.f32 	%f354, 0f00000000;
	sub.f32 	%f355, %f354, %f353;
	selp.f32 	%f356, %f353, %f355, %p120;
	neg.f32 	%f437, %f356;
	bra.uni 	$L__BB0_160;
$L__BB0_42:
	setp.gt.s16 	%p75, %rs1, 1;
	@%p75 bra 	$L__BB0_71;
	setp.eq.s16 	%p77, %rs1, 0;
	@%p77 bra 	$L__BB0_44;
	bra.uni 	$L__BB0_53;
$L__BB0_44:
	mul.f32 	%f318, %f1, 0f3F22F983;
	cvt.rni.s32.f32 	%r599, %f318;
	cvt.rn.f32.s32 	%f319, %r599;
	fma.rn.f32 	%f320, %f319, 0fBFC90FDA, %f1;
	fma.rn.f32 	%f321, %f319, 0fB3A22168, %f320;
	fma.rn.f32 	%f425, %f319, 0fA7C234C5, %f321;
	abs.f32 	%f27, %f1;
	setp.ltu.f32 	%p102, %f27, 0f47CE4780;
	@%p102 bra 	$L__BB0_52;
	setp.neu.f32 	%p103, %f27, 0f7F800000;
	@%p103 bra 	$L__BB0_47;
	mov.f32 	%f324, 0f00000000;
	mul.rn.f32 	%f425, %f1, %f324;
	mov.b32 	%r599, 0;
	bra.uni 	$L__BB0_52;
$L__BB0_47:
	mov.b32 	%r60, %f1;
	shl.b32 	%r470, %r60, 8;
	or.b32  	%r61, %r470, -2147483648;
	mov.b64 	%rd301, 0;
	mov.b32 	%r596, 0;
	mov.u64 	%rd299, __cudart_i2opi_f;
	mov.u64 	%rd300, %rd12;
$L__BB0_48:
	.pragma "nounroll";
	ld.global.nc.u32 	%r471, [%rd299];
	mad.wide.u32 	%rd243, %r471, %r61, %rd301;
	shr.u64 	%rd301, %rd243, 32;
	st.local.u32 	[%rd300], %rd243;
	add.s32 	%r596, %r596, 1;
	add.s64 	%rd300, %rd300, 4;
	add.s64 	%rd299, %rd299, 4;
	setp.ne.s32 	%p104, %r596, 6;
	@%p104 bra 	$L__BB0_48;
	shr.u32 	%r472, %r60, 23;
	st.local.u32 	[%rd12+24], %rd301;
	and.b32  	%r64, %r472, 31;
	and.b32  	%r473, %r472, 224;
	add.s32 	%r474, %r473, -128;
	shr.u32 	%r475, %r474, 5;
	mul.wide.u32 	%rd244, %r475, 4;
	sub.s64 	%rd51, %rd12, %rd244;
	ld.local.u32 	%r597, [%rd51+24];
	ld.local.u32 	%r598, [%rd51+20];
	setp.eq.s32 	%p105, %r64, 0;
	@%p105 bra 	$L__BB0_51;
	shf.l.wrap.b32 	%r597, %r598, %r597, %r64;
	ld.local.u32 	%r476, [%rd51+16];
	shf.l.wrap.b32 	%r598, %r476, %r598, %r64;
$L__BB0_51:
	shr.u32 	%r477, %r597, 30;
	shf.l.wrap.b32 	%r478, %r598, %r597, 2;
	shl.b32 	%r479, %r598, 2;
	shr.u32 	%r480, %r478, 31;
	add.s32 	%r481, %r480, %r477;
	neg.s32 	%r482, %r481;
	setp.lt.s32 	%p106, %r60, 0;
	selp.b32 	%r599, %r482, %r481, %p106;
	xor.b32  	%r483, %r478, %r60;
	shr.s32 	%r484, %r478, 31;
	xor.b32  	%r485, %r484, %r478;
	xor.b32  	%r486, %r484, %r479;
	cvt.u64.u32 	%rd245, %r485;
	shl.b64 	%rd246, %rd245, 32;
	cvt.u64.u32 	%rd247, %r486;
	or.b64  	%rd248, %rd246, %rd247;
	cvt.rn.f64.s64 	%fd23, %rd248;
	mul.f64 	%fd24, %fd23, 0d3BF921FB54442D19;
	cvt.rn.f32.f64 	%f322, %fd24;
	neg.f32 	%f323, %f322;
	setp.lt.s32 	%p107, %r483, 0;
	selp.f32 	%f425, %f323, %f322, %p107;
$L__BB0_52:
	add.s32 	%r488, %r599, 1;
	mul.rn.f32 	%f325, %f425, %f425;
	and.b32  	%r489, %r599, 1;
	setp.eq.b32 	%p108, %r489, 1;
	selp.f32 	%f326, %f425, 0f3F800000, %p108;
	fma.rn.f32 	%f327, %f325, %f326, 0f00000000;
	fma.rn.f32 	%f328, %f325, 0f37CBAC00, 0fBAB607ED;
	selp.f32 	%f329, 0fB94D4153, %f328, %p108;
	selp.f32 	%f330, 0f3C0885E4, 0f3D2AAABB, %p108;
	fma.rn.f32 	%f331, %f329, %f325, %f330;
	selp.f32 	%f332, 0fBE2AAAA8, 0fBEFFFFFF, %p108;
	fma.rn.f32 	%f333, %f331, %f325, %f332;
	fma.rn.f32 	%f334, %f333, %f327, %f326;
	and.b32  	%r490, %r488, 2;
	setp.eq.s32 	%p109, %r490, 0;
	mov.f32 	%f335, 0f00000000;
	sub.f32 	%f336, %f335, %f334;
	selp.f32 	%f437, %f334, %f336, %p109;
	bra.uni 	$L__BB0_160;
$L__BB0_53:
	mul.f32 	%f298, %f1, 0f3F22F983;
	cvt.rni.s32.f32 	%r603, %f298;
	cvt.rn.f32.s32 	%f299, %r603;
	fma.rn.f32 	%f300, %f299, 0fBFC90FDA, %f1;
	fma.rn.f32 	%f301, %f299, 0fB3A22168, %f300;
	fma.rn.f32 	%f426, %f299, 0fA7C234C5, %f301;
	abs.f32 	%f33, %f1;
	setp.ltu.f32 	%p94, %f33, 0f47CE4780;
	@%p94 bra 	$L__BB0_61;
	setp.neu.f32 	%p95, %f33, 0f7F800000;
	@%p95 bra 	$L__BB0_56;
	mov.f32 	%f304, 0f00000000;
	mul.rn.f32 	%f426, %f1, %f304;
	mov.b32 	%r603, 0;
	bra.uni 	$L__BB0_61;
$L__BB0_56:
	mov.b32 	%r74, %f1;
	shl.b32 	%r449, %r74, 8;
	or.b32  	%r75, %r449, -2147483648;
	mov.b64 	%rd304, 0;
	mov.b32 	%r600, 0;
	mov.u64 	%rd302, __cudart_i2opi_f;
	mov.u64 	%rd303, %rd11;
$L__BB0_57:
	.pragma "nounroll";
	ld.global.nc.u32 	%r450, [%rd302];
	mad.wide.u32 	%rd235, %r450, %r75, %rd304;
	shr.u64 	%rd304, %rd235, 32;
	st.local.u32 	[%rd303], %rd235;
	add.s32 	%r600, %r600, 1;
	add.s64 	%rd303, %rd303, 4;
	add.s64 	%rd302, %rd302, 4;
	setp.ne.s32 	%p96, %r600, 6;
	@%p96 bra 	$L__BB0_57;
	shr.u32 	%r451, %r74, 23;
	st.local.u32 	[%rd11+24], %rd304;
	and.b32  	%r78, %r451, 31;
	and.b32  	%r452, %r451, 224;
	add.s32 	%r453, %r452, -128;
	shr.u32 	%r454, %r453, 5;
	mul.wide.u32 	%rd236, %r454, 4;
	sub.s64 	%rd58, %rd11, %rd236;
	ld.local.u32 	%r601, [%rd58+24];
	ld.local.u32 	%r602, [%rd58+20];
	setp.eq.s32 	%p97, %r78, 0;
	@%p97 bra 	$L__BB0_60;
	shf.l.wrap.b32 	%r601, %r602, %r601, %r78;
	ld.local.u32 	%r455, [%rd58+16];
	shf.l.wrap.b32 	%r602, %r455, %r602, %r78;
$L__BB0_60:
	shr.u32 	%r456, %r601, 30;
	shf.l.wrap.b32 	%r457, %r602, %r601, 2;
	shl.b32 	%r458, %r602, 2;
	shr.u32 	%r459, %r457, 31;
	add.s32 	%r460, %r459, %r456;
	neg.s32 	%r461, %r460;
	setp.lt.s32 	%p98, %r74, 0;
	selp.b32 	%r603, %r461, %r460, %p98;
	xor.b32  	%r462, %r457, %r74;
	shr.s32 	%r463, %r457, 31;
	xor.b32  	%r464, %r463, %r457;
	xor.b32  	%r465, %r463, %r458;
	cvt.u64.u32 	%rd237, %r464;
	shl.b64 	%rd238, %rd237, 32;
	cvt.u64.u32 	%rd239, %r465;
	or.b64  	%rd240, %rd238, %rd239;
	cvt.rn.f64.s64 	%fd21, %rd240;
	mul.f64 	%fd22, %fd21, 0d3BF921FB54442D19;
	cvt.rn.f32.f64 	%f302, %fd22;
	neg.f32 	%f303, %f302;
	setp.lt.s32 	%p99, %r462, 0;
	selp.f32 	%f426, %f303, %f302, %p99;
$L__BB0_61:
	mul.rn.f32 	%f305, %f426, %f426;
	and.b32  	%r467, %r603, 1;
	setp.eq.b32 	%p100, %r467, 1;
	selp.f32 	%f306, 0f3F800000, %f426, %p100;
	fma.rn.f32 	%f307, %f305, %f306, 0f00000000;
	fma.rn.f32 	%f308, %f305, 0f37CBAC00, 0fBAB607ED;
	selp.f32 	%f309, %f308, 0fB94D4153, %p100;
	selp.f32 	%f310, 0f3D2AAABB, 0f3C0885E4, %p100;
	fma.rn.f32 	%f311, %f309, %f305, %f310;
	selp.f32 	%f312, 0fBEFFFFFF, 0fBE2AAAA8, %p100;
	fma.rn.f32 	%f313, %f311, %f305, %f312;
	fma.rn.f32 	%f314, %f313, %f307, %f306;
	and.b32  	%r468, %r603, 2;
	setp.eq.s32 	%p101, %r468, 0;
	mov.f32 	%f315, 0f00000000;
	sub.f32 	%f316, %f315, %f314;
	selp.f32 	%f317, %f314, %f316, %p101;
	neg.f32 	%f437, %f317;
	bra.uni 	$L__BB0_160;
$L__BB0_62:
	mul.f32 	%f278, %f1, 0f3F22F983;
	cvt.rni.s32.f32 	%r607, %f278;
	cvt.rn.f32.s32 	%f279, %r607;
	fma.rn.f32 	%f280, %f279, 0fBFC90FDA, %f1;
	fma.rn.f32 	%f281, %f279, 0fB3A22168, %f280;
	fma.rn.f32 	%f427, %f279, 0fA7C234C5, %f281;
	abs.f32 	%f39, %f1;
	setp.ltu.f32 	%p86, %f39, 0f47CE4780;
	@%p86 bra 	$L__BB0_70;
	setp.neu.f32 	%p87, %f39, 0f7F800000;
	@%p87 bra 	$L__BB0_65;
	mov.f32 	%f284, 0f00000000;
	mul.rn.f32 	%f427, %f1, %f284;
	mov.b32 	%r607, 0;
	bra.uni 	$L__BB0_70;
$L__BB0_65:
	mov.b32 	%r88, %f1;
	shl.b32 	%r427, %r88, 8;
	or.b32  	%r89, %r427, -2147483648;
	mov.b64 	%rd307, 0;
	mov.b32 	%r604, 0;
	mov.u64 	%rd305, __cudart_i2opi_f;
	mov.u64 	%rd306, %rd10;
$L__BB0_66:
	.pragma "nounroll";
	ld.global.nc.u32 	%r428, [%rd305];
	mad.wide.u32 	%rd227, %r428, %r89, %rd307;
	shr.u64 	%rd307, %rd227, 32;
	st.local.u32 	[%rd306], %rd227;
	add.s32 	%r604, %r604, 1;
	add.s64 	%rd306, %rd306, 4;
	add.s64 	%rd305, %rd305, 4;
	setp.ne.s32 	%p88, %r604, 6;
	@%p88 bra 	$L__BB0_66;
	shr.u32 	%r429, %r88, 23;
	st.local.u32 	[%rd10+24], %rd307;
	and.b32  	%r92, %r429, 31;
	and.b32  	%r430, %r429, 224;
	add.s32 	%r431, %r430, -128;
	shr.u32 	%r432, %r431, 5;
	mul.wide.u32 	%rd228, %r432, 4;
	sub.s64 	%rd65, %rd10, %rd228;
	ld.local.u32 	%r605, [%rd65+24];
	ld.local.u32 	%r606, [%rd65+20];
	setp.eq.s32 	%p89, %r92, 0;
	@%p89 bra 	$L__BB0_69;
	shf.l.wrap.b32 	%r605, %r606, %r605, %r92;
	ld.local.u32 	%r433, [%rd65+16];
	shf.l.wrap.b32 	%r606, %r433, %r606, %r92;
$L__BB0_69:
	shr.u32 	%r434, %r605, 30;
	shf.l.wrap.b32 	%r435, %r606, %r605, 2;
	shl.b32 	%r436, %r606, 2;
	shr.u32 	%r437, %r435, 31;
	add.s32 	%r438, %r437, %r434;
	neg.s32 	%r439, %r438;
	setp.lt.s32 	%p90, %r88, 0;
	selp.b32 	%r607, %r439, %r438, %p90;
	xor.b32  	%r440, %r435, %r88;
	shr.s32 	%r441, %r435, 31;
	xor.b32  	%r442, %r441, %r435;
	xor.b32  	%r443, %r441, %r436;
	cvt.u64.u32 	%rd229, %r442;
	shl.b64 	%rd230, %rd229, 32;
	cvt.u64.u32 	%rd231, %r443;
	or.b64  	%rd232, %rd230, %rd231;
	cvt.rn.f64.s64 	%fd19, %rd232;
	mul.f64 	%fd20, %fd19, 0d3BF921FB54442D19;
	cvt.rn.f32.f64 	%f282, %fd20;
	neg.f32 	%f283, %f282;
	setp.lt.s32 	%p91, %r440, 0;
	selp.f32 	%f427, %f283, %f282, %p91;
$L__BB0_70:
	add.s32 	%r445, %r607, 1;
	mul.rn.f32 	%f285, %f427, %f427;
	and.b32  	%r446, %r607, 1;
	setp.eq.b32 	%p92, %r446, 1;
	selp.f32 	%f286, %f427, 0f3F800000, %p92;
	fma.rn.f32 	%f287, %f285, %f286, 0f00000000;
	fma.rn.f32 	%f288, %f285, 0f37CBAC00, 0fBAB607ED;
	selp.f32 	%f289, 0fB94D4153, %f288, %p92;
	selp.f32 	%f290, 0f3C0885E4, 0f3D2AAABB, %p92;
	fma.rn.f32 	%f291, %f289, %f285, %f290;
	selp.f32 	%f292, 0fBE2AAAA8, 0fBEFFFFFF, %p92;
	fma.rn.f32 	%f293, %f291, %f285, %f292;
	fma.rn.f32 	%f294, %f293, %f287, %f286;
	and.b32  	%r447, %r445, 2;
	setp.eq.s32 	%p93, %r447, 0;
	mov.f32 	%f295, 0f00000000;
	sub.f32 	%f296, %f295, %f294;
	selp.f32 	%f297, %f294, %f296, %p93;
	neg.f32 	%f437, %f297;
	bra.uni 	$L__BB0_160;
$L__BB0_71:
	setp.eq.s16 	%p76, %rs1, 2;
	@%p76 bra 	$L__BB0_62;
	mul.f32 	%f259, %f1, 0f3F22F983;
	cvt.rni.s32.f32 	%r611, %f259;
	cvt.rn.f32.s32 	%f260, %r611;
	fma.rn.f32 	%f261, %f260, 0fBFC90FDA, %f1;
	fma.rn.f32 	%f262, %f260, 0fB3A22168, %f261;
	fma.rn.f32 	%f428, %f260, 0fA7C234C5, %f262;
	abs.f32 	%f45, %f1;
	setp.ltu.f32 	%p78, %f45, 0f47CE4780;
	@%p78 bra 	$L__BB0_80;
	setp.neu.f32 	%p79, %f45, 0f7F800000;
	@%p79 bra 	$L__BB0_75;
	mov.f32 	%f265, 0f00000000;
	mul.rn.f32 	%f428, %f1, %f265;
	mov.b32 	%r611, 0;
	bra.uni 	$L__BB0_80;
$L__BB0_75:
	mov.b32 	%r102, %f1;
	shl.b32 	%r406, %r102, 8;
	or.b32  	%r103, %r406, -2147483648;
	mov.b64 	%rd310, 0;
	mov.b32 	%r608, 0;
	mov.u64 	%rd308, __cudart_i2opi_f;
	mov.u64 	%rd309, %rd9;
$L__BB0_76:
	.pragma "nounroll";
	ld.global.nc.u32 	%r407, [%rd308];
	mad.wide.u32 	%rd219, %r407, %r103, %rd310;
	shr.u64 	%rd310, %rd219, 32;
	st.local.u32 	[%rd309], %rd219;
	add.s32 	%r608, %r608, 1;
	add.s64 	%rd309, %rd309, 4;
	add.s64 	%rd308, %rd308, 4;
	setp.ne.s32 	%p80, %r608, 6;
	@%p80 bra 	$L__BB0_76;
	shr.u32 	%r408, %r102, 23;
	st.local.u32 	[%rd9+24], %rd310;
	and.b32  	%r106, %r408, 31;
	and.b32  	%r409, %r408, 224;
	add.s32 	%r410, %r409, -128;
	shr.u32 	%r411, %r410, 5;
	mul.wide.u32 	%rd220, %r411, 4;
	sub.s64 	%rd72, %rd9, %rd220;
	ld.local.u32 	%r609, [%rd72+24];
	ld.local.u32 	%r610, [%rd72+20];
	setp.eq.s32 	%p81, %r106, 0;
	@%p81 bra 	$L__BB0_79;
	shf.l.wrap.b32 	%r609, %r610, %r609, %r106;
	ld.local.u32 	%r412, [%rd72+16];
	shf.l.wrap.b32 	%r610, %r412, %r610, %r106;
$L__BB0_79:
	shr.u32 	%r413, %r609, 30;
	shf.l.wrap.b32 	%r414, %r610, %r609, 2;
	shl.b32 	%r415, %r610, 2;
	shr.u32 	%r416, %r414, 31;
	add.s32 	%r417, %r416, %r413;
	neg.s32 	%r418, %r417;
	setp.lt.s32 	%p82, %r102, 0;
	selp.b32 	%r611, %r418, %r417, %p82;
	xor.b32  	%r419, %r414, %r102;
	shr.s32 	%r420, %r414, 31;
	xor.b32  	%r421, %r420, %r414;
	xor.b32  	%r422, %r420, %r415;
	cvt.u64.u32 	%rd221, %r421;
	shl.b64 	%rd222, %rd221, 32;
	cvt.u64.u32 	%rd223, %r422;
	or.b64  	%rd224, %rd222, %rd223;
	cvt.rn.f64.s64 	%fd17, %rd224;
	mul.f64 	%fd18, %fd17, 0d3BF921FB54442D19;
	cvt.rn.f32.f64 	%f263, %fd18;
	neg.f32 	%f264, %f263;
	setp.lt.s32 	%p83, %r419, 0;
	selp.f32 	%f428, %f264, %f263, %p83;
$L__BB0_80:
	mul.rn.f32 	%f266, %f428, %f428;
	and.b32  	%r424, %r611, 1;
	setp.eq.b32 	%p84, %r424, 1;
	selp.f32 	%f267, 0f3F800000, %f428, %p84;
	fma.rn.f32 	%f268, %f266, %f267, 0f00000000;
	fma.rn.f32 	%f269, %f266, 0f37CBAC00, 0fBAB607ED;
	selp.f32 	%f270, %f269, 0fB94D4153, %p84;
	selp.f32 	%f271, 0f3D2AAABB, 0f3C0885E4, %p84;
	fma.rn.f32 	%f272, %f270, %f266, %f271;
	selp.f32 	%f273, 0fBEFFFFFF, 0fBE2AAAA8, %p84;
	fma.rn.f32 	%f274, %f272, %f266, %f273;
	fma.rn.f32 	%f275, %f274, %f268, %f267;
	and.b32  	%r425, %r611, 2;
	setp.eq.s32 	%p85, %r425, 0;
	mov.f32 	%f276, 0f00000000;
	sub.f32 	%f277, %f276, %f275;
	selp.f32 	%f437, %f275, %f277, %p85;
	bra.uni 	$L__BB0_160;
$L__BB0_81:
	setp.gt.s16 	%p40, %rs1, 1;
	@%p40 bra 	$L__BB0_110;
	setp.eq.s16 	%p42, %rs1, 0;
	@%p42 bra 	$L__BB0_83;
	bra.uni 	$L__BB0_92;
$L__BB0_83:
	mul.f32 	%f239, %f1, 0f3F22F983;
	cvt.rni.s32.f32 	%r615, %f239;
	cvt.rn.f32.s32 	%f240, %r615;
	fma.rn.f32 	%f241, %f240, 0fBFC90FDA, %f1;
	fma.rn.f32 	%f242, %f240, 0fB3A22168, %f241;
	fma.rn.f32 	%f429, %f240, 0fA7C234C5, %f242;
	abs.f32 	%f51, %f1;
	setp.ltu.f32 	%p67, %f51, 0f47CE4780;
	@%p67 bra 	$L__BB0_91;
	setp.neu.f32 	%p68, %f51, 0f7F800000;
	@%p68 bra 	$L__BB0_86;
	mov.f32 	%f245, 0f00000000;
	mul.rn.f32 	%f429, %f1, %f245;
	mov.b32 	%r615, 0;
	bra.uni 	$L__BB0_91;
$L__BB0_86:
	mov.b32 	%r116, %f1;
	shl.b32 	%r385, %r116, 8;
	or.b32  	%r117, %r385, -2147483648;
	mov.b64 	%rd313, 0;
	mov.b32 	%r612, 0;
	mov.u64 	%rd311, __cudart_i2opi_f;
	mov.u64 	%rd312, %rd8;
$L__BB0_87:
	.pragma "nounroll";
	ld.global.nc.u32 	%r386, [%rd311];
	mad.wide.u32 	%rd211, %r386, %r117, %rd313;
	shr.u64 	%rd313, %rd211, 32;
	st.local.u32 	[%rd312], %rd211;
	add.s32 	%r612, %r612, 1;
	add.s64 	%rd312, %rd312, 4;
	add.s64 	%rd311, %rd311, 4;
	setp.ne.s32 	%p69, %r612, 6;
	@%p69 bra 	$L__BB0_87;
	shr.u32 	%r387, %r116, 23;
	st.local.u32 	[%rd8+24], %rd313;
	and.b32  	%r120, %r387, 31;
	and.b32  	%r388, %r387, 224;
	add.s32 	%r389, %r388, -128;
	shr.u32 	%r390, %r389, 5;
	mul.wide.u32 	%rd212, %r390, 4;
	sub.s64 	%rd79, %rd8, %rd212;
	ld.local.u32 	%r613, [%rd79+24];
	ld.local.u32 	%r614, [%rd79+20];
	setp.eq.s32 	%p70, %r120, 0;
	@%p70 bra 	$L__BB0_90;
	shf.l.wrap.b32 	%r613, %r614, %r613, %r120;
	ld.local.u32 	%r391, [%rd79+16];
	shf.l.wrap.b32 	%r614, %r391, %r614, %r120;
$L__BB0_90:
	shr.u32 	%r392, %r613, 30;
	shf.l.wrap.b32 	%r393, %r614, %r613, 2;
	shl.b32 	%r394, %r614, 2;
	shr.u32 	%r395, %r393, 31;
	add.s32 	%r396, %r395, %r392;
	neg.s32 	%r397, %r396;
	setp.lt.s32 	%p71, %r116, 0;
	selp.b32 	%r615, %r397, %r396, %p71;
	xor.b32  	%r398, %r393, %r116;
	shr.s32 	%r399, %r393, 31;
	xor.b32  	%r400, %r399, %r393;
	xor.b32  	%r401, %r399, %r394;
	cvt.u64.u32 	%rd213, %r400;
	shl.b64 	%rd214, %rd213, 32;
	cvt.u64.u32 	%rd215, %r401;
	or.b64  	%rd216, %rd214, %rd215;
	cvt.rn.f64.s64 	%fd15, %rd216;
	mul.f64 	%fd16, %fd15, 0d3BF921FB54442D19;
	cvt.rn.f32.f64 	%f243, %fd16;
	neg.f32 	%f244, %f243;
	setp.lt.s32 	%p72, %r398, 0;
	selp.f32 	%f429, %f244, %f243, %p72;
$L__BB0_91:
	mul.rn.f32 	%f246, %f429, %f429;
	and.b32  	%r403, %r615, 1;
	setp.eq.b32 	%p73, %r403, 1;
	selp.f32 	%f247, 0f3F800000, %f429, %p73;
	fma.rn.f32 	%f248, %f246, %f247, 0f00000000;
	fma.rn.f32 	%f249, %f246, 0f37CBAC00, 0fBAB607ED;
	selp.f32 	%f250, %f249, 0fB94D4153, %p73;
	selp.f32 	%f251, 0f3D2AAABB, 0f3C0885E4, %p73;
	fma.rn.f32 	%f252, %f250, %f246, %f251;
	selp.f32 	%f253, 0fBEFFFFFF, 0fBE2AAAA8, %p73;
	fma.rn.f32 	%f254, %f252, %f246, %f253;
	fma.rn.f32 	%f255, %f254, %f248, %f247;
	and.b32  	%r404, %r615, 2;
	setp.eq.s32 	%p74, %r404, 0;
	mov.f32 	%f256, 0f00000000;
	sub.f32 	%f257, %f256, %f255;
	selp.f32 	%f258, %f255, %f257, %p74;
	neg.f32 	%f437, %f258;
	bra.uni 	$L__BB0_160;
$L__BB0_92:
	mul.f32 	%f219, %f1, 0f3F22F983;
	cvt.rni.s32.f32 	%r619, %f219;
	cvt.rn.f32.s32 	%f220, %r619;
	fma.rn.f32 	%f221, %f220, 0fBFC90FDA, %f1;
	fma.rn.f32 	%f222, %f220, 0fB3A22168, %f221;
	fma.rn.f32 	%f430, %f220, 0fA7C234C5, %f222;
	abs.f32 	%f57, %f1;
	setp.ltu.f32 	%p59, %f57, 0f47CE4780;
	@%p59 bra 	$L__BB0_100;
	setp.neu.f32 	%p60, %f57, 0f7F800000;
	@%p60 bra 	$L__BB0_95;
	mov.f32 	%f225, 0f00000000;
	mul.rn.f32 	%f430, %f1, %f225;
	mov.b32 	%r619, 0;
	bra.uni 	$L__BB0_100;
$L__BB0_95:
	mov.b32 	%r130, %f1;
	shl.b32 	%r363, %r130, 8;
	or.b32  	%r131, %r363, -2147483648;
	mov.b64 	%rd316, 0;
	mov.b32 	%r616, 0;
	mov.u64 	%rd314, __cudart_i2opi_f;
	mov.u64 	%rd315, %rd7;
$L__BB0_96:
	.pragma "nounroll";
	ld.global.nc.u32 	%r364, [%rd314];
	mad.wide.u32 	%rd203, %r364, %r131, %rd316;
	shr.u64 	%rd316, %rd203, 32;
	st.local.u32 	[%rd315], %rd203;
	add.s32 	%r616, %r616, 1;
	add.s64 	%rd315, %rd315, 4;
	add.s64 	%rd314, %rd314, 4;
	setp.ne.s32 	%p61, %r616, 6;
	@%p61 bra 	$L__BB0_96;
	shr.u32 	%r365, %r130, 23;
	st.local.u32 	[%rd7+24], %rd316;
	and.b32  	%r134, %r365, 31;
	and.b32  	%r366, %r365, 224;
	add.s32 	%r367, %r366, -128;
	shr.u32 	%r368, %r367, 5;
	mul.wide.u32 	%rd204, %r368, 4;
	sub.s64 	%rd86, %rd7, %rd204;
	ld.local.u32 	%r617, [%rd86+24];
	ld.local.u32 	%r618, [%rd86+20];
	setp.eq.s32 	%p62, %r134, 0;
	@%p62 bra 	$L__BB0_99;
	shf.l.wrap.b32 	%r617, %r618, %r617, %r134;
	ld.local.u32 	%r369, [%rd86+16];
	shf.l.wrap.b32 	%r618, %r369, %r618, %r134;
$L__BB0_99:
	shr.u32 	%r370, %r617, 30;
	shf.l.wrap.b32 	%r371, %r618, %r617, 2;
	shl.b32 	%r372, %r618, 2;
	shr.u32 	%r373, %r371, 31;
	add.s32 	%r374, %r373, %r370;
	neg.s32 	%r375, %r374;
	setp.lt.s32 	%p63, %r130, 0;
	selp.b32 	%r619, %r375, %r374, %p63;
	xor.b32  	%r376, %r371, %r130;
	shr.s32 	%r377, %r371, 31;
	xor.b32  	%r378, %r377, %r371;
	xor.b32  	%r379, %r377, %r372;
	cvt.u64.u32 	%rd205, %r378;
	shl.b64 	%rd206, %rd205, 32;
	cvt.u64.u32 	%rd207, %r379;
	or.b64  	%rd208, %rd206, %rd207;
	cvt.rn.f64.s64 	%fd13, %rd208;
	mul.f64 	%fd14, %fd13, 0d3BF921FB54442D19;
	cvt.rn.f32.f64 	%f223, %fd14;
	neg.f32 	%f224, %f223;
	setp.lt.s32 	%p64, %r376, 0;
	selp.f32 	%f430, %f224, %f223, %p64;
$L__BB0_100:
	add.s32 	%r381, %r619, 1;
	mul.rn.f32 	%f226, %f430, %f430;
	and.b32  	%r382, %r619, 1;
	setp.eq.b32 	%p65, %r382, 1;
	selp.f32 	%f227, %f430, 0f3F800000, %p65;
	fma.rn.f32 	%f228, %f226, %f227, 0f00000000;
	fma.rn.f32 	%f229, %f226, 0f37CBAC00, 0fBAB607ED;
	selp.f32 	%f230, 0fB94D4153, %f229, %p65;
	selp.f32 	%f231, 0f3C0885E4, 0f3D2AAABB, %p65;
	fma.rn.f32 	%f232, %f230, %f226, %f231;
	selp.f32 	%f233, 0fBE2AAAA8, 0fBEFFFFFF, %p65;
	fma.rn.f32 	%f234, %f232, %f226, %f233;
	fma.rn.f32 	%f235, %f234, %f228, %f227;
	and.b32  	%r383, %r381, 2;
	setp.eq.s32 	%p66, %r383, 0;
	mov.f32 	%f236, 0f00000000;
	sub.f32 	%f237, %f236, %f235;
	selp.f32 	%f238, %f235, %f237, %p66;
	neg.f32 	%f437, %f238;
	bra.uni 	$L__BB0_160;
$L__BB0_101:
	mul.f32 	%f200, %f1, 0f3F22F983;
	cvt.rni.s32.f32 	%r623, %f200;
	cvt.rn.f32.s32 	%f201, %r623;
	fma.rn.f32 	%f202, %f201, 0fBFC90FDA, %f1;
	fma.rn.f32 	%f203, %f201, 0fB3A22168, %f202;
	fma.rn.f32 	%f431, %f201, 0fA7C234C5, %f203;
	abs.f32 	%f63, %f1;
	setp.ltu.f32 	%p51, %f63, 0f47CE4780;
	@%p51 bra 	$L__BB0_109;
	setp.neu.f32 	%p52, %f63, 0f7F800000;
	@%p52 bra 	$L__BB0_104;
	mov.f32 	%f206, 0f00000000;
	mul.rn.f32 	%f431, %f1, %f206;
	mov.b32 	%r623, 0;
	bra.uni 	$L__BB0_109;
$L__BB0_104:
	mov.b32 	%r144, %f1;
	shl.b32 	%r342, %r144, 8;
	or.b32  	%r145, %r342, -2147483648;
	mov.b64 	%rd319, 0;
	mov.b32 	%r620, 0;
	mov.u64 	%rd317, __cudart_i2opi_f;
	mov.u64 	%rd318, %rd6;
$L__BB0_105:
	.pragma "nounroll";
	ld.global.nc.u32 	%r343, [%rd317];
	mad.wide.u32 	%rd195, %r343, %r145, %rd319;
	shr.u64 	%rd319, %rd195, 32;
	st.local.u32 	[%rd318], %rd195;
	add.s32 	%r620, %r620, 1;
	add.s64 	%rd318, %rd318, 4;
	add.s64 	%rd317, %rd317, 4;
	setp.ne.s32 	%p53, %r620, 6;
	@%p53 bra 	$L__BB0_105;
	shr.u32 	%r344, %r144, 23;
	st.local.u32 	[%rd6+24], %rd319;
	and.b32  	%r148, %r344, 31;
	and.b32  	%r345, %r344, 224;
	add.s32 	%r346, %r345, -128;
	shr.u32 	%r347, %r346, 5;
	mul.wide.u32 	%rd196, %r347, 4;
	sub.s64 	%rd93, %rd6, %rd196;
	ld.local.u32 	%r621, [%rd93+24];
	ld.local.u32 	%r622, [%rd93+20];
	setp.eq.s32 	%p54, %r148, 0;
	@%p54 bra 	$L__BB0_108;
	shf.l.wrap.b32 	%r621, %r622, %r621, %r148;
	ld.local.u32 	%r348, [%rd93+16];
	shf.l.wrap.b32 	%r622, %r348, %r622, %r148;
$L__BB0_108:
	shr.u32 	%r349, %r621, 30;
	shf.l.wrap.b32 	%r350, %r622, %r621, 2;
	shl.b32 	%r351, %r622, 2;
	shr.u32 	%r352, %r350, 31;
	add.s32 	%r353, %r352, %r349;
	neg.s32 	%r354, %r353;
	setp.lt.s32 	%p55, %r144, 0;
	selp.b32 	%r623, %r354, %r353, %p55;
	xor.b32  	%r355, %r350, %r144;
	shr.s32 	%r356, %r350, 31;
	xor.b32  	%r357, %r356, %r350;
	xor.b32  	%r358, %r356, %r351;
	cvt.u64.u32 	%rd197, %r357;
	shl.b64 	%rd198, %rd197, 32;
	cvt.u64.u32 	%rd199, %r358;
	or.b64  	%rd200, %rd198, %rd199;
	cvt.rn.f64.s64 	%fd11, %rd200;
	mul.f64 	%fd12, %fd11, 0d3BF921FB54442D19;
	cvt.rn.f32.f64 	%f204, %fd12;
	neg.f32 	%f205, %f204;
	setp.lt.s32 	%p56, %r355, 0;
	selp.f32 	%f431, %f205, %f204, %p56;
$L__BB0_109:
	mul.rn.f32 	%f207, %f431, %f431;
	and.b32  	%r360, %r623, 1;
	setp.eq.b32 	%p57, %r360, 1;
	selp.f32 	%f208, 0f3F800000, %f431, %p57;
	fma.rn.f32 	%f209, %f207, %f208, 0f00000000;
	fma.rn.f32 	%f210, %f207, 0f37CBAC00, 0fBAB607ED;
	selp.f32 	%f211, %f210, 0fB94D4153, %p57;
	selp.f32 	%f212, 0f3D2AAABB, 0f3C0885E4, %p57;
	fma.rn.f32 	%f213, %f211, %f207, %f212;
	selp.f32 	%f214, 0fBEFFFFFF, 0fBE2AAAA8, %p57;
	fma.rn.f32 	%f215, %f213, %f207, %f214;
	fma.rn.f32 	%f216, %f215, %f209, %f208;
	and.b32  	%r361, %r623, 2;
	setp.eq.s32 	%p58, %r361, 0;
	mov.f32 	%f217, 0f00000000;
	sub.f32 	%f218, %f217, %f216;
	selp.f32 	%f437, %f216, %f218, %p58;
	bra.uni 	$L__BB0_160;
$L__BB0_110:
	setp.eq.s16 	%p41, %rs1, 2;
	@%p41 bra 	$L__BB0_101;
	mul.f32 	%f181, %f1, 0f3F22F983;
	cvt.rni.s32.f32 	%r627, %f181;
	cvt.rn.f32.s32 	%f182, %r627;
	fma.rn.f32 	%f183, %f182, 0fBFC90FDA, %f1;
	fma.rn.f32 	%f184, %f182, 0fB3A22168, %f183;
	fma.rn.f32 	%f432, %f182, 0fA7C234C5, %f184;
	abs.f32 	%f69, %f1;
	setp.ltu.f32 	%p43, %f69, 0f47CE4780;
	@%p43 bra 	$L__BB0_119;
	setp.neu.f32 	%p44, %f69, 0f7F800000;
	@%p44 bra 	$L__BB0_114;
	mov.f32 	%f187, 0f00000000;
	mul.rn.f32 	%f432, %f1, %f187;
	mov.b32 	%r627, 0;
	bra.uni 	$L__BB0_119;
$L__BB0_114:
	mov.b32 	%r158, %f1;
	shl.b32 	%r320, %r158, 8;
	or.b32  	%r159, %r320, -2147483648;
	mov.b64 	%rd322, 0;
	mov.b32 	%r624, 0;
	mov.u64 	%rd320, __cudart_i2opi_f;
	mov.u64 	%rd321, %rd5;
$L__BB0_115:
	.pragma "nounroll";
	ld.global.nc.u32 	%r321, [%rd320];
	mad.wide.u32 	%rd187, %r321, %r159, %rd322;
	shr.u64 	%rd322, %rd187, 32;
	st.local.u32 	[%rd321], %rd187;
	add.s32 	%r624, %r624, 1;
	add.s64 	%rd321, %rd321, 4;
	add.s64 	%rd320, %rd320, 4;
	setp.ne.s32 	%p45, %r624, 6;
	@%p45 bra 	$L__BB0_115;
	shr.u32 	%r322, %r158, 23;
	st.local.u32 	[%rd5+24], %rd322;
	and.b32  	%r162, %r322, 31;
	and.b32  	%r323, %r322, 224;
	add.s32 	%r324, %r323, -128;
	shr.u32 	%r325, %r324, 5;
	mul.wide.u32 	%rd188, %r325, 4;
	sub.s64 	%rd100, %rd5, %rd188;
	ld.local.u32 	%r625, [%rd100+24];
	ld.local.u32 	%r626, [%rd100+20];
	setp.eq.s32 	%p46, %r162, 0;
	@%p46 bra 	$L__BB0_118;
	shf.l.wrap.b32 	%r625, %r626, %r625, %r162;
	ld.local.u32 	%r326, [%rd100+16];
	shf.l.wrap.b32 	%r626, %r326, %r626, %r162;
$L__BB0_118:
	shr.u32 	%r327, %r625, 30;
	shf.l.wrap.b32 	%r328, %r626, %r625, 2;
	shl.b32 	%r329, %r626, 2;
	shr.u32 	%r330, %r328, 31;
	add.s32 	%r331, %r330, %r327;
	neg.s32 	%r332, %r331;
	setp.lt.s32 	%p47, %r158, 0;
	selp.b32 	%r627, %r332, %r331, %p47;
	xor.b32  	%r333, %r328, %r158;
	shr.s32 	%r334, %r328, 31;
	xor.b32  	%r335, %r334, %r328;
	xor.b32  	%r336, %r334, %r329;
	cvt.u64.u32 	%rd189, %r335;
	shl.b64 	%rd190, %rd189, 32;
	cvt.u64.u32 	%rd191, %r336;
	or.b64  	%rd192, %rd190, %rd191;
	cvt.rn.f64.s64 	%fd9, %rd192;
	mul.f64 	%fd10, %fd9, 0d3BF921FB54442D19;
	cvt.rn.f32.f64 	%f185, %fd10;
	neg.f32 	%f186, %f185;
	setp.lt.s32 	%p48, %r333, 0;
	selp.f32 	%f432, %f186, %f185, %p48;
$L__BB0_119:
	add.s32 	%r338, %r627, 1;
	mul.rn.f32 	%f188, %f432, %f432;
	and.b32  	%r339, %r627, 1;
	setp.eq.b32 	%p49, %r339, 1;
	selp.f32 	%f189, %f432, 0f3F800000, %p49;
	fma.rn.f32 	%f190, %f188, %f189, 0f00000000;
	fma.rn.f32 	%f191, %f188, 0f37CBAC00, 0fBAB607ED;
	selp.f32 	%f192, 0fB94D4153, %f191, %p49;
	selp.f32 	%f193, 0f3C0885E4, 0f3D2AAABB, %p49;
	fma.rn.f32 	%f194, %f192, %f188, %f193;
	selp.f32 	%f195, 0fBE2AAAA8, 0fBEFFFFFF, %p49;
	fma.rn.f32 	%f196, %f194, %f188, %f195;
	fma.rn.f32 	%f197, %f196, %f190, %f189;
	and.b32  	%r340, %r338, 2;
	setp.eq.s32 	%p50, %r340, 0;
	mov.f32 	%f198, 0f00000000;
	sub.f32 	%f199, %f198, %f197;
	selp.f32 	%f437, %f197, %f199, %p50;
	bra.uni 	$L__BB0_160;
$L__BB0_120:
	setp.eq.s16 	%p3, %rs3, 2;
	@%p3 bra 	$L__BB0_81;
	setp.gt.s16 	%p5, %rs1, 1;
	@%p5 bra 	$L__BB0_150;
	setp.eq.s16 	%p7, %rs1, 0;
	@%p7 bra 	$L__BB0_123;
	bra.uni 	$L__BB0_132;
$L__BB0_123:
	mul.f32 	%f161, %f1, 0f3F22F983;
	cvt.rni.s32.f32 	%r631, %f161;
	cvt.rn.f32.s32 	%f162, %r631;
	fma.rn.f32 	%f163, %f162, 0fBFC90FDA, %f1;
	fma.rn.f32 	%f164, %f162, 0fB3A22168, %f163;
	fma.rn.f32 	%f433, %f162, 0fA7C234C5, %f164;
	abs.f32 	%f75, %f1;
	setp.ltu.f32 	%p32, %f75, 0f47CE4780;
	@%p32 bra 	$L__BB0_131;
	setp.neu.f32 	%p33, %f75, 0f7F800000;
	@%p33 bra 	$L__BB0_126;
	mov.f32 	%f167, 0f00000000;
	mul.rn.f32 	%f433, %f1, %f167;
	mov.b32 	%r631, 0;
	bra.uni 	$L__BB0_131;
$L__BB0_126:
	mov.b32 	%r172, %f1;
	shl.b32 	%r298, %r172, 8;
	or.b32  	%r173, %r298, -2147483648;
	mov.b64 	%rd325, 0;
	mov.b32 	%r628, 0;
	mov.u64 	%rd323, __cudart_i2opi_f;
	mov.u64 	%rd324, %rd4;
$L__BB0_127:
	.pragma "nounroll";
	ld.global.nc.u32 	%r299, [%rd323];
	mad.wide.u32 	%rd179, %r299, %r173, %rd325;
	shr.u64 	%rd325, %rd179, 32;
	st.local.u32 	[%rd324], %rd179;
	add.s32 	%r628, %r628, 1;
	add.s64 	%rd324, %rd324, 4;
	add.s64 	%rd323, %rd323, 4;
	setp.ne.s32 	%p34, %r628, 6;
	@%p34 bra 	$L__BB0_127;
	shr.u32 	%r300, %r172, 23;
	st.local.u32 	[%rd4+24], %rd325;
	and.b32  	%r176, %r300, 31;
	and.b32  	%r301, %r300, 224;
	add.s32 	%r302, %r301, -128;
	shr.u32 	%r303, %r302, 5;
	mul.wide.u32 	%rd180, %r303, 4;
	sub.s64 	%rd107, %rd4, %rd180;
	ld.local.u32 	%r629, [%rd107+24];
	ld.local.u32 	%r630, [%rd107+20];
	setp.eq.s32 	%p35, %r176, 0;
	@%p35 bra 	$L__BB0_130;
	shf.l.wrap.b32 	%r629, %r630, %r629, %r176;
	ld.local.u32 	%r304, [%rd107+16];
	shf.l.wrap.b32 	%r630, %r304, %r630, %r176;
$L__BB0_130:
	shr.u32 	%r305, %r629, 30;
	shf.l.wrap.b32 	%r306, %r630, %r629, 2;
	shl.b32 	%r307, %r630, 2;
	shr.u32 	%r308, %r306, 31;
	add.s32 	%r309, %r308, %r305;
	neg.s32 	%r310, %r309;
	setp.lt.s32 	%p36, %r172, 0;
	selp.b32 	%r631, %r310, %r309, %p36;
	xor.b32  	%r311, %r306, %r172;
	shr.s32 	%r312, %r306, 31;
	xor.b32  	%r313, %r312, %r306;
	xor.b32  	%r314, %r312, %r307;
	cvt.u64.u32 	%rd181, %r313;
	shl.b64 	%rd182, %rd181, 32;
	cvt.u64.u32 	%rd183, %r314;
	or.b64  	%rd184, %rd182, %rd183;
	cvt.rn.f64.s64 	%fd7, %rd184;
	mul.f64 	%fd8, %fd7, 0d3BF921FB54442D19;
	cvt.rn.f32.f64 	%f165, %fd8;
	neg.f32 	%f166, %f165;
	setp.lt.s32 	%p37, %r311, 0;
	selp.f32 	%f433, %f166, %f165, %p37;
$L__BB0_131:
	add.s32 	%r316, %r631, 1;
	mul.rn.f32 	%f168, %f433, %f433;
	and.b32  	%r317, %r631, 1;
	setp.eq.b32 	%p38, %r317, 1;
	selp.f32 	%f169, %f433, 0f3F800000, %p38;
	fma.rn.f32 	%f170, %f168, %f169, 0f00000000;
	fma.rn.f32 	%f171, %f168, 0f37CBAC00, 0fBAB607ED;
	selp.f32 	%f172, 0fB94D4153, %f171, %p38;
	selp.f32 	%f173, 0f3C0885E4, 0f3D2AAABB, %p38;
	fma.rn.f32 	%f174, %f172, %f168, %f173;
	selp.f32 	%f175, 0fBE2AAAA8, 0fBEFFFFFF, %p38;
	fma.rn.f32 	%f176, %f174, %f168, %f175;
	fma.rn.f32 	%f177, %f176, %f170, %f169;
	and.b32  	%r318, %r316, 2;
	setp.eq.s32 	%p39, %r318, 0;
	mov.f32 	%f178, 0f00000000;
	sub.f32 	%f179, %f178, %f177;
	selp.f32 	%f180, %f177, %f179, %p39;
	neg.f32 	%f437, %f180;
	bra.uni 	$L__BB0_160;
$L__BB0_132:
	mul.f32 	%f142, %f1, 0f3F22F983;
	cvt.rni.s32.f32 	%r635, %f142;
	cvt.rn.f32.s32 	%f143, %r635;
	fma.rn.f32 	%f144, %f143, 0fBFC90FDA, %f1;
	fma.rn.f32 	%f145, %f143, 0fB3A22168, %f144;
	fma.rn.f32 	%f434, %f143, 0fA7C234C5, %f145;
	abs.f32 	%f81, %f1;
	setp.ltu.f32 	%p24, %f81, 0f47CE4780;
	@%p24 bra 	$L__BB0_140;
	setp.neu.f32 	%p25, %f81, 0f7F800000;
	@%p25 bra 	$L__BB0_135;
	mov.f32 	%f148, 0f00000000;
	mul.rn.f32 	%f434, %f1, %f148;
	mov.b32 	%r635, 0;
	bra.uni 	$L__BB0_140;
$L__BB0_135:
	mov.b32 	%r186, %f1;
	shl.b32 	%r277, %r186, 8;
	or.b32  	%r187, %r277, -2147483648;
	mov.b64 	%rd328, 0;
	mov.b32 	%r632, 0;
	mov.u64 	%rd326, __cudart_i2opi_f;
	mov.u64 	%rd327, %rd3;
$L__BB0_136:
	.pragma "nounroll";
	ld.global.nc.u32 	%r278, [%rd326];
	mad.wide.u32 	%rd171, %r278, %r187, %rd328;
	shr.u64 	%rd328, %rd171, 32;
	st.local.u32 	[%rd327], %rd171;
	add.s32 	%r632, %r632, 1;
	add.s64 	%rd327, %rd327, 4;
	add.s64 	%rd326, %rd326, 4;
	setp.ne.s32 	%p26, %r632, 6;
	@%p26 bra 	$L__BB0_136;
	shr.u32 	%r279, %r186, 23;
	st.local.u32 	[%rd3+24], %rd328;
	and.b32  	%r190, %r279, 31;
	and.b32  	%r280, %r279, 224;
	add.s32 	%r281, %r280, -128;
	shr.u32 	%r282, %r281, 5;
	mul.wide.u32 	%rd172, %r282, 4;
	sub.s64 	%rd114, %rd3, %rd172;
	ld.local.u32 	%r633, [%rd114+24];
	ld.local.u32 	%r634, [%rd114+20];
	setp.eq.s32 	%p27, %r190, 0;
	@%p27 bra 	$L__BB0_139;
	shf.l.wrap.b32 	%r633, %r634, %r633, %r190;
	ld.local.u32 	%r283, [%rd114+16];
	shf.l.wrap.b32 	%r634, %r283, %r634, %r190;
$L__BB0_139:
	shr.u32 	%r284, %r633, 30;
	shf.l.wrap.b32 	%r285, %r634, %r633, 2;
	shl.b32 	%r286, %r634, 2;
	shr.u32 	%r287, %r285, 31;
	add.s32 	%r288, %r287, %r284;
	neg.s32 	%r289, %r288;
	setp.lt.s32 	%p28, %r186, 0;
	selp.b32 	%r635, %r289, %r288, %p28;
	xor.b32  	%r290, %r285, %r186;
	shr.s32 	%r291, %r285, 31;
	xor.b32  	%r292, %r291, %r285;
	xor.b32  	%r293, %r291, %r286;
	cvt.u64.u32 	%rd173, %r292;
	shl.b64 	%rd174, %rd173, 32;
	cvt.u64.u32 	%rd175, %r293;
	or.b64  	%rd176, %rd174, %rd175;
	cvt.rn.f64.s64 	%fd5, %rd176;
	mul.f64 	%fd6, %fd5, 0d3BF921FB54442D19;
	cvt.rn.f32.f64 	%f146, %fd6;
	neg.f32 	%f147, %f146;
	setp.lt.s32 	%p29, %r290, 0;
	selp.f32 	%f434, %f147, %f146, %p29;
$L__BB0_140:
	mul.rn.f32 	%f149, %f434, %f434;
	and.b32  	%r295, %r635, 1;
	setp.eq.b32 	%p30, %r295, 1;
	selp.f32 	%f150, 0f3F800000, %f434, %p30;
	fma.rn.f32 	%f151, %f149, %f150, 0f00000000;
	fma.rn.f32 	%f152, %f149, 0f37CBAC00, 0fBAB607ED;
	selp.f32 	%f153, %f152, 0fB94D4153, %p30;
	selp.f32 	%f154, 0f3D2AAABB, 0f3C0885E4, %p30;
	fma.rn.f32 	%f155, %f153, %f149, %f154;
	selp.f32 	%f156, 0fBEFFFFFF, 0fBE2AAAA8, %p30;
	fma.rn.f32 	%f157, %f155, %f149, %f156;
	fma.rn.f32 	%f158, %f157, %f151, %f150;
	and.b32  	%r296, %r635, 2;
	setp.eq.s32 	%p31, %r296, 0;
	mov.f32 	%f159, 0f00000000;
	sub.f32 	%f160, %f159, %f158;
	selp.f32 	%f437, %f158, %f160, %p31;
	bra.uni 	$L__BB0_160;
$L__BB0_141:
	mul.f32 	%f123, %f1, 0f3F22F983;
	cvt.rni.s32.f32 	%r639, %f123;
	cvt.rn.f32.s32 	%f124, %r639;
	fma.rn.f32 	%f125, %f124, 0fBFC90FDA, %f1;
	fma.rn.f32 	%f126, %f124, 0fB3A22168, %f125;
	fma.rn.f32 	%f435, %f124, 0fA7C234C5, %f126;
	abs.f32 	%f87, %f1;
	setp.ltu.f32 	%p16, %f87, 0f47CE4780;
	@%p16 bra 	$L__BB0_149;
	setp.neu.f32 	%p17, %f87, 0f7F800000;
	@%p17 bra 	$L__BB0_144;
	mov.f32 	%f129, 0f00000000;
	mul.rn.f32 	%f435, %f1, %f129;
	mov.b32 	%r639, 0;
	bra.uni 	$L__BB0_149;
$L__BB0_144:
	mov.b32 	%r200, %f1;
	shl.b32 	%r255, %r200, 8;
	or.b32  	%r201, %r255, -2147483648;
	mov.b64 	%rd331, 0;
	mov.b32 	%r636, 0;
	mov.u64 	%rd329, __cudart_i2opi_f;
	mov.u64 	%rd330, %rd2;
$L__BB0_145:
	.pragma "nounroll";
	ld.global.nc.u32 	%r256, [%rd329];
	mad.wide.u32 	%rd163, %r256, %r201, %rd331;
	shr.u64 	%rd331, %rd163, 32;
	st.local.u32 	[%rd330], %rd163;
	add.s32 	%r636, %r636, 1;
	add.s64 	%rd330, %rd330, 4;
	add.s64 	%rd329, %rd329, 4;
	setp.ne.s32 	%p18, %r636, 6;
	@%p18 bra 	$L__BB0_145;
	shr.u32 	%r257, %r200, 23;
	st.local.u32 	[%rd2+24], %rd331;
	and.b32  	%r204, %r257, 31;
	and.b32  	%r258, %r257, 224;
	add.s32 	%r259, %r258, -128;
	shr.u32 	%r260, %r259, 5;
	mul.wide.u32 	%rd164, %r260, 4;
	sub.s64 	%rd121, %rd2, %rd164;
	ld.local.u32 	%r637, [%rd121+24];
	ld.local.u32 	%r638, [%rd121+20];
	setp.eq.s32 	%p19, %r204, 0;
	@%p19 bra 	$L__BB0_148;
	shf.l.wrap.b32 	%r637, %r638, %r637, %r204;
	ld.local.u32 	%r261, [%rd121+16];
	shf.l.wrap.b32 	%r638, %r261, %r638, %r204;
$L__BB0_148:
	shr.u32 	%r262, %r637, 30;
	shf.l.wrap.b32 	%r263, %r638, %r637, 2;
	shl.b32 	%r264, %r638, 2;
	shr.u32 	%r265, %r263, 31;
	add.s32 	%r266, %r265, %r262;
	neg.s32 	%r267, %r266;
	setp.lt.s32 	%p20, %r200, 0;
	selp.b32 	%r639, %r267, %r266, %p20;
	xor.b32  	%r268, %r263, %r200;
	shr.s32 	%r269, %r263, 31;
	xor.b32  	%r270, %r269, %r263;
	xor.b32  	%r271, %r269, %r264;
	cvt.u64.u32 	%rd165, %r270;
	shl.b64 	%rd166, %rd165, 32;
	cvt.u64.u32 	%rd167, %r271;
	or.b64  	%rd168, %rd166, %rd167;
	cvt.rn.f64.s64 	%fd3, %rd168;
	mul.f64 	%fd4, %fd3, 0d3BF921FB54442D19;
	cvt.rn.f32.f64 	%f127, %fd4;
	neg.f32 	%f128, %f127;
	setp.lt.s32 	%p21, %r268, 0;
	selp.f32 	%f435, %f128, %f127, %p21;
$L__BB0_149:
	add.s32 	%r273, %r639, 1;
	mul.rn.f32 	%f130, %f435, %f435;
	and.b32  	%r274, %r639, 1;
	setp.eq.b32 	%p22, %r274, 1;
	selp.f32 	%f131, %f435, 0f3F800000, %p22;
	fma.rn.f32 	%f132, %f130, %f131, 0f00000000;
	fma.rn.f32 	%f133, %f130, 0f37CBAC00, 0fBAB607ED;
	selp.f32 	%f134, 0fB94D4153, %f133, %p22;
	selp.f32 	%f135, 0f3C0885E4, 0f3D2AAABB, %p22;
	fma.rn.f32 	%f136, %f134, %f130, %f135;
	selp.f32 	%f137, 0fBE2AAAA8, 0fBEFFFFFF, %p22;
	fma.rn.f32 	%f138, %f136, %f130, %f137;
	fma.rn.f32 	%f139, %f138, %f132, %f131;
	and.b32  	%r275, %r273, 2;
	setp.eq.s32 	%p23, %r275, 0;
	mov.f32 	%f140, 0f00000000;
	sub.f32 	%f141, %f140, %f139;
	selp.f32 	%f437, %f139, %f141, %p23;
	bra.uni 	$L__BB0_160;
$L__BB0_150:
	setp.eq.s16 	%p6, %rs1, 2;
	@%p6 bra 	$L__BB0_141;
	mul.f32 	%f103, %f1, 0f3F22F983;
	cvt.rni.s32.f32 	%r643, %f103;
	cvt.rn.f32.s32 	%f104, %r643;
	fma.rn.f32 	%f105, %f104, 0fBFC90FDA, %f1;
	fma.rn.f32 	%f106, %f104, 0fB3A22168, %f105;
	fma.rn.f32 	%f436, %f104, 0fA7C234C5, %f106;
	abs.f32 	%f93, %f1;
	setp.ltu.f32 	%p8, %f93, 0f47CE4780;
	@%p8 bra 	$L__BB0_159;
	setp.neu.f32 	%p9, %f93, 0f7F800000;
	@%p9 bra 	$L__BB0_154;
	mov.f32 	%f109, 0f00000000;
	mul.rn.f32 	%f436, %f1, %f109;
	mov.b32 	%r643, 0;
	bra.uni 	$L__BB0_159;
$L__BB0_154:
	mov.b32 	%r214, %f1;
	shl.b32 	%r234, %r214, 8;
	or.b32  	%r215, %r234, -2147483648;
	mov.b64 	%rd334, 0;
	mov.b32 	%r640, 0;
	mov.u64 	%rd332, __cudart_i2opi_f;
	mov.u64 	%rd333, %rd1;
$L__BB0_155:
	.pragma "nounroll";
	ld.global.nc.u32 	%r235, [%rd332];
	mad.wide.u32 	%rd155, %r235, %r215, %rd334;
	shr.u64 	%rd334, %rd155, 32;
	st.local.u32 	[%rd333], %rd155;
	add.s32 	%r640, %r640, 1;
	add.s64 	%rd333, %rd333, 4;
	add.s64 	%rd332, %rd332, 4;
	setp.ne.s32 	%p10, %r640, 6;
	@%p10 bra 	$L__BB0_155;
	shr.u32 	%r236, %r214, 23;
	st.local.u32 	[%rd1+24], %rd334;
	and.b32  	%r218, %r236, 31;
	and.b32  	%r237, %r236, 224;
	add.s32 	%r238, %r237, -128;
	shr.u32 	%r239, %r238, 5;
	mul.wide.u32 	%rd156, %r239, 4;
	sub.s64 	%rd128, %rd1, %rd156;
	ld.local.u32 	%r641, [%rd128+24];
	ld.local.u32 	%r642, [%rd128+20];
	setp.eq.s32 	%p11, %r218, 0;
	@%p11 bra 	$L__BB0_158;
	shf.l.wrap.b32 	%r641, %r642, %r641, %r218;
	ld.local.u32 	%r240, [%rd128+16];
	shf.l.wrap.b32 	%r642, %r240, %r642, %r218;
$L__BB0_158:
	shr.u32 	%r241, %r641, 30;
	shf.l.wrap.b32 	%r242, %r642, %r641, 2;
	shl.b32 	%r243, %r642, 2;
	shr.u32 	%r244, %r242, 31;
	add.s32 	%r245, %r244, %r241;
	neg.s32 	%r246, %r245;
	setp.lt.s32 	%p12, %r214, 0;
	selp.b32 	%r643, %r246, %r245, %p12;
	xor.b32  	%r247, %r242, %r214;
	shr.s32 	%r248, %r242, 31;
	xor.b32  	%r249, %r248, %r242;
	xor.b32  	%r250, %r248, %r243;
	cvt.u64.u32 	%rd157, %r249;
	shl.b64 	%rd158, %rd157, 32;
	cvt.u64.u32 	%rd159, %r250;
	or.b64  	%rd160, %rd158, %rd159;
	cvt.rn.f64.s64 	%fd1, %rd160;
	mul.f64 	%fd2, %fd1, 0d3BF921FB54442D19;
	cvt.rn.f32.f64 	%f107, %fd2;
	neg.f32 	%f108, %f107;
	setp.lt.s32 	%p13, %r247, 0;
	selp.f32 	%f436, %f108, %f107, %p13;
$L__BB0_159:
	mul.rn.f32 	%f110, %f436, %f436;
	and.b32  	%r252, %r643, 1;
	setp.eq.b32 	%p14, %r252, 1;
	selp.f32 	%f111, 0f3F800000, %f436, %p14;
	fma.rn.f32 	%f112, %f110, %f111, 0f00000000;
	fma.rn.f32 	%f113, %f110, 0f37CBAC00, 0fBAB607ED;
	selp.f32 	%f114, %f113, 0fB94D4153, %p14;
	selp.f32 	%f115, 0f3D2AAABB, 0f3C0885E4, %p14;
	fma.rn.f32 	%f116, %f114, %f110, %f115;
	selp.f32 	%f117, 0fBEFFFFFF, 0fBE2AAAA8, %p14;
	fma.rn.f32 	%f118, %f116, %f110, %f117;
	fma.rn.f32 	%f119, %f118, %f112, %f111;
	and.b32  	%r253, %r643, 2;
	setp.eq.s32 	%p15, %r253, 0;
	mov.f32 	%f120, 0f00000000;
	sub.f32 	%f121, %f120, %f119;
	selp.f32 	%f122, %f119, %f121, %p15;
	neg.f32 	%f437, %f122;
$L__BB0_160:
	ld.param.u64 	%rd286, [_Z27compute_bit_jacobian_kernelPKjPKfPfhi_param_2];
	and.b32  	%r577, %r2, 255;
	cvt.rn.f32.u32 	%f415, %r577;
	div.rn.f32 	%f416, %f415, 0f437F0000;
	shr.u32 	%r578, %r2, 22;
	and.b32  	%r579, %r578, 3;
	cvt.rn.f32.u32 	%f417, %r579;
	mul.f32 	%f418, %f417, 0f3E800000;
	fma.rn.f32 	%f419, %f418, 0f3E800000, %f416;
	mul.f32 	%f420, %f419, %f437;
	cvta.to.global.u64 	%rd281, %rd286;
	add.s64 	%rd283, %rd281, %rd150;
	st.global.f32 	[%rd283], %f420;
$L__BB0_161:
	ret;

}
	// .globl	_Z27bit_mask_to_diagonal_kerneljPfi
.visible .entry _Z27bit_mask_to_diagonal_kerneljPfi(
	.param .u32 _Z27bit_mask_to_diagonal_kerneljPfi_param_0,
	.param .u64 .ptr .align 1 _Z27bit_mask_to_diagonal_kerneljPfi_param_1,
	.param .u32 _Z27bit_mask_to_diagonal_kerneljPfi_param_2
)
{
	.reg .pred 	%p<5>;
	.reg .b32 	%r<9>;
	.reg .b32 	%f<2>;
	.reg .b64 	%rd<5>;

	ld.param.u32 	%r2, [_Z27bit_mask_to_diagonal_kerneljPfi_param_0];
	ld.param.u64 	%rd1, [_Z27bit_mask_to_diagonal_kerneljPfi_param_1];
	ld.param.u32 	%r3, [_Z27bit_mask_to_diagonal_kerneljPfi_param_2];
	mov.u32 	%r4, %ctaid.x;
	mov.u32 	%r5, %ntid.x;
	mov.u32 	%r6, %tid.x;
	mad.lo.s32 	%r1, %r4, %r5, %r6;
	setp.ge.s32 	%p1, %r1, %r3;
	setp.gt.s32 	%p2, %r1, 31;
	or.pred  	%p3, %p2, %p1;
	@%p3 bra 	$L__BB1_2;
	cvta.to.global.u64 	%rd2, %rd1;
	shr.u32 	%r7, %r2, %r1;
	and.b32  	%r8, %r7, 1;
	setp.eq.b32 	%p4, %r8, 1;
	selp.f32 	%f1, 0f3F800000, 0f00000000, %p4;
	mul.wide.s32 	%rd3, %r1, 4;
	add.s64 	%rd4, %rd2, %rd3;
	st.global.f32 	[%rd4], %f1;
$L__BB1_2:
	ret;

}
	// .globl	_Z31apply_jacobian_transpose_kernelPKfS0_Pfi
.visible .entry _Z31apply_jacobian_transpose_kernelPKfS0_Pfi(
	.param .u64 .ptr .align 1 _Z31apply_jacobian_transpose_kernelPKfS0_Pfi_param_0,
	.param .u64 .ptr .align 1 _Z31apply_jacobian_transpose_kernelPKfS0_Pfi_param_1,
	.param .u64 .ptr .align 1 _Z31apply_jacobian_transpose_kernelPKfS0_Pfi_param_2,
	.param .u32 _Z31apply_jacobian_transpose_kernelPKfS0_Pfi_param_3
)
{
	.reg .pred 	%p<2>;
	.reg .b32 	%r<6>;
	.reg .b32 	%f<4>;
	.reg .b64 	%rd<11>;

	ld.param.u64 	%rd1, [_Z31apply_jacobian_transpose_kernelPKfS0_Pfi_param_0];
	ld.param.u64 	%rd2, [_Z31apply_jacobian_transpose_kernelPKfS0_Pfi_param_1];
	ld.param.u64 	%rd3, [_Z31apply_jacobian_transpose_kernelPKfS0_Pfi_param_2];
	ld.param.u32 	%r2, [_Z31apply_jacobian_transpose_kernelPKfS0_Pfi_param_3];
	mov.u32 	%r3, %ctaid.x;
	mov.u32 	%r4, %ntid.x;
	mov.u32 	%r5, %tid.x;
	mad.lo.s32 	%r1, %r3, %r4, %r5;
	setp.ge.s32 	%p1, %r1, %r2;
	@%p1 bra 	$L__BB2_2;
	cvta.to.global.u64 	%rd4, %rd1;
	cvta.to.global.u64 	%rd5, %rd2;
	cvta.to.global.u64 	%rd6, %rd3;
	mul.wide.s32 	%rd7, %r1, 4;
	add.s64 	%rd8, %rd4, %rd7;
	ld.global.f32 	%f1, [%rd8];
	add.s64 	%rd9, %rd5, %rd7;
	ld.global.f32 	%f2, [%rd9];
	mul.f32 	%f3, %f1, %f2;
	add.s64 	%rd10, %rd6, %rd7;
	st.global.f32 	[%rd10], %f3;
$L__BB2_2:
	ret;

}
	// .globl	_Z34compute_hyperbolic_jacobian_kernelPKhPKfPfhi
.visible .entry _Z34compute_hyperbolic_jacobian_kernelPKhPKfPfhi(
	.param .u64 .ptr .align 1 _Z34compute_hyperbolic_jacobian_kernelPKhPKfPfhi_param_0,
	.param .u64 .ptr .align 1 _Z34compute_hyperbolic_jacobian_kernelPKhPKfPfhi_param_1,
	.param .u64 .ptr .align 1 _Z34compute_hyperbolic_jacobian_kernelPKhPKfPfhi_param_2,
	.param .u8 _Z34compute_hyperbolic_jacobian_kernelPKhPKfPfhi_param_3,
	.param .u32 _Z34compute_hyperbolic_jacobian_kernelPKhPKfPfhi_param_4
)
{
	.reg .pred 	%p<12>;
	.reg .b16 	%rs<4>;
	.reg .b32 	%r<14>;
	.reg .b32 	%f<93>;
	.reg .b64 	%rd<13>;

	ld.param.u64 	%rd1, [_Z34compute_hyperbolic_jacobian_kernelPKhPKfPfhi_param_0];
	ld.param.u64 	%rd2, [_Z34compute_hyperbolic_jacobian_kernelPKhPKfPfhi_param_1];
	ld.param.u64 	%rd3, [_Z34compute_hyperbolic_jacobian_kernelPKhPKfPfhi_param_2];
	ld.param.u8 	%rs2, [_Z34compute_hyperbolic_jacobian_kernelPKhPKfPfhi_param_3];
	ld.param.u32 	%r2, [_Z34compute_hyperbolic_jacobian_kernelPKhPKfPfhi_param_4];
	mov.u32 	%r3, %ctaid.x;
	mov.u32 	%r4, %ntid.x;
	mov.u32 	%r5, %tid.x;
	mad.lo.s32 	%r1, %r3, %r4, %r5;
	setp.ge.s32 	%p1, %r1, %r2;
	@%p1 bra 	$L__BB3_10;
	cvta.to.global.u64 	%rd4, %rd1;
	cvta.to.global.u64 	%rd5, %rd2;
	cvt.s64.s32 	%rd6, %r1;
	add.s64 	%rd7, %rd4, %rd6;
	ld.global.u8 	%rs3, [%rd7];
	setp.eq.s16 	%p2, %rs3, 1;
	mul.wide.s32 	%rd8, %r1, 4;
	add.s64 	%rd9, %rd5, %rd8;
	ld.global.f32 	%f1, [%rd9];
	and.b16  	%rs1, %rs2, 1;
	mov.f32 	%f92, 0f00000000;
	@%p2 bra 	$L__BB3_6;
	setp.ne.s16 	%p3, %rs3, 0;
	@%p3 bra 	$L__BB3_9;
	setp.ne.s16 	%p8, %rs1, 0;
	@%p8 bra 	$L__BB3_5;
	abs.f32 	%f67, %f1;
	mov.f32 	%f68, 0f3FB8AA3B;
	mul.rn.f32 	%f69, %f67, %f68;
	cvt.rzi.f32.f32 	%f70, %f69;
	abs.f32 	%f71, %f70;
	setp.gt.f32 	%p10, %f71, 0f42FC0000;
	mov.f32 	%f72, 0f42FC0000;
	copysign.f32 	%f73, %f70, %f72;
	selp.f32 	%f74, %f73, %f70, %p10;
	fma.rn.f32 	%f75, %f74, 0fBF317218, %f67;
	fma.rn.f32 	%f76, %f74, 0f3102E308, %f75;
	mul.f32 	%f77, %f76, 0f3FB8AA3B;
	add.f32 	%f78, %f74, 0f4B40007D;
	mov.b32 	%r12, %f78;
	shl.b32 	%r13, %r12, 23;
	mov.b32 	%f79, %r13;
	ex2.approx.ftz.f32 	%f80, %f77;
	mul.f32 	%f81, %f80, %f79;
	mov.f32 	%f82, 0fBE000000;
	div.approx.ftz.f32 	%f83, %f82, %f81;
	fma.rn.f32 	%f84, %f81, 0f40000000, %f83;
	mul.f32 	%f85, %f1, %f1;
	fma.rn.f32 	%f86, %f85, 0f363D0ADA, 0f394FFF49;
	fma.rn.f32 	%f87, %f86, %f85, 0f3C08889A;
	fma.rn.f32 	%f88, %f87, %f85, 0f3E2AAAAB;
	mul.f32 	%f89, %f85, %f88;
	fma.rn.f32 	%f90, %f89, %f1, %f1;
	setp.ge.f32 	%p11, %f67, 0f3F800000;
	copysign.f32 	%f91, %f1, %f84;
	selp.f32 	%f92, %f91, %f90, %p11;
	bra.uni 	$L__BB3_9;
$L__BB3_5:
	abs.f32 	%f50, %f1;
	mov.f32 	%f51, 0f3FB8AA3B;
	mul.rn.f32 	%f52, %f50, %f51;
	cvt.rzi.f32.f32 	%f53, %f52;
	abs.f32 	%f54, %f53;
	setp.gt.f32 	%p9, %f54, 0f42FC0000;
	mov.f32 	%f55, 0f42FC0000;
	copysign.f32 	%f56, %f53, %f55;
	selp.f32 	%f57, %f56, %f53, %p9;
	fma.rn.f32 	%f58, %f57, 0fBF317218, %f50;
	fma.rn.f32 	%f59, %f57, 0f3102E308, %f58;
	mul.f32 	%f60, %f59, 0f3FB8AA3B;
	add.f32 	%f61, %f57, 0f4B40007D;
	mov.b32 	%r10, %f61;
	shl.b32 	%r11, %r10, 23;
	mov.b32 	%f62, %r11;
	ex2.approx.ftz.f32 	%f63, %f60;
	mul.f32 	%f64, %f63, %f62;
	mov.f32 	%f65, 0f3E000000;
	div.approx.ftz.f32 	%f66, %f65, %f64;
	fma.rn.f32 	%f92, %f64, 0f40000000, %f66;
	bra.uni 	$L__BB3_9;
$L__BB3_6:
	setp.ne.s16 	%p4, %rs1, 0;
	@%p4 bra 	$L__BB3_8;
	abs.f32 	%f33, %f1;
	mov.f32 	%f34, 0f3FB8AA3B;
	mul.rn.f32 	%f35, %f33, %f34;
	cvt.rzi.f32.f32 	%f36, %f35;
	abs.f32 	%f37, %f36;
	setp.gt.f32 	%p7, %f37, 0f42FC0000;
	mov.f32 	%f38, 0f42FC0000;
	copysign.f32 	%f39, %f36, %f38;
	selp.f32 	%f40, %f39, %f36, %p7;
	fma.rn.f32 	%f41, %f40, 0fBF317218, %f33;
	fma.rn.f32 	%f42, %f40, 0f3102E308, %f41;
	mul.f32 	%f43, %f42, 0f3FB8AA3B;
	add.f32 	%f44, %f40, 0f4B40007D;
	mov.b32 	%r8, %f44;
	shl.b32 	%r9, %r8, 23;
	mov.b32 	%f45, %r9;
	ex2.approx.ftz.f32 	%f46, %f43;
	mul.f32 	%f47, %f46, %f45;
	mov.f32 	%f48, 0f3E000000;
	div.approx.ftz.f32 	%f49, %f48, %f47;
	fma.rn.f32 	%f92, %f47, 0f40000000, %f49;
	bra.uni 	$L__BB3_9;
$L__BB3_8:
	abs.f32 	%f8, %f1;
	mov.f32 	%f9, 0f3FB8AA3B;
	mul.rn.f32 	%f10, %f8, %f9;
	cvt.rzi.f32.f32 	%f11, %f10;
	abs.f32 	%f12, %f11;
	setp.gt.f32 	%p5, %f12, 0f42FC0000;
	mov.f32 	%f13, 0f42FC0000;
	copysign.f32 	%f14, %f11, %f13;
	selp.f32 	%f15, %f14, %f11, %p5;
	fma.rn.f32 	%f16, %f15, 0fBF317218, %f8;
	fma.rn.f32 	%f17, %f15, 0f3102E308, %f16;
	mul.f32 	%f18, %f17, 0f3FB8AA3B;
	add.f32 	%f19, %f15, 0f4B40007D;
	mov.b32 	%r6, %f19;
	shl.b32 	%r7, %r6, 23;
	mov.b32 	%f20, %r7;
	ex2.approx.ftz.f32 	%f21, %f18;
	mul.f32 	%f22, %f21, %f20;
	mov.f32 	%f23, 0fBE000000;
	div.approx.ftz.f32 	%f24, %f23, %f22;
	fma.rn.f32 	%f25, %f22, 0f40000000, %f24;
	mul.f32 	%f26, %f1, %f1;
	fma.rn.f32 	%f27, %f26, 0f363D0ADA, 0f394FFF49;
	fma.rn.f32 	%f28, %f27, %f26, 0f3C08889A;
	fma.rn.f32 	%f29, %f28, %f26, 0f3E2AAAAB;
	mul.f32 	%f30, %f26, %f29;
	fma.rn.f32 	%f31, %f30, %f1, %f1;
	setp.ge.f32 	%p6, %f8, 0f3F800000;
	copysign.f32 	%f32, %f1, %f25;
	selp.f32 	%f92, %f32, %f31, %p6;
$L__BB3_9:
	cvta.to.global.u64 	%rd10, %rd3;
	add.s64 	%rd12, %rd10, %rd8;
	st.global.f32 	[%rd12], %f92;
$L__BB3_10:
	ret;

}


// ===== COMPILED SASS (sm_100) =====

	.target	sm_100

	.elftype	@"ET_EXEC"


//--------------------- .note.nv.tkinfo           --------------------------
	.section	.note.nv.tkinfo,"",@"SHT_NOTE"
	.sectionflags	@"SHF_NOTE_NV_TKINFO"
	.tkinfo
        /*0018*/ 	.word	0x00000002
        /*0030*/ 	.string	""
        /*0030*/ 	.string	"ptxas"
        /*0030*/ 	.string	"Cuda compilation tools, release 13.0, V13.0.88"
        /*0030*/ 	.string	"Build cuda_13.0.r13.0/compiler.36424714_0"
        /*0030*/ 	.string	"-arch sm_100 -m 64 "



//--------------------- .note.nv.cuinfo           --------------------------
	.section	.note.nv.cuinfo,"",@"SHT_NOTE"
	.sectionflags	@"SHF_NOTE_NV_CUINFO"
        /*0018*/ 	.short	0x0002
        /*001a*/ 	.short	0x0064
        /*001c*/ 	.short	0x0082
	.zero		2


//--------------------- .nv.info                  --------------------------
	.section	.nv.info,"",@"SHT_CUDA_INFO"
	.align	4


	//----- nvinfo : EIATTR_REGCOUNT
	.align		4
        /*0000*/ 	.byte	0x04, 0x2f
        /*0002*/ 	.short	(.L_2 - .L_1)
	.align		4
.L_1:
        /*0004*/ 	.word	index@(_Z27compute_bit_jacobian_kernelPKjPKfPfhi)
        /*0008*/ 	.word	0x00000013


	//----- nvinfo : EIATTR_FRAME_SIZE
	.align		4
.L_2:
        /*000c*/ 	.byte	0x04, 0x11
        /*000e*/ 	.short	(.L_4 - .L_3)
	.align		4
.L_3:
        /*0010*/ 	.word	index@($__internal_0_$__cuda_sm3x_div_rn_noftz_f32_slowpath)
        /*0014*/ 	.word	0x00000020


	//----- nvinfo : EIATTR_FRAME_SIZE
	.align		4
.L_4:
        /*0018*/ 	.byte	0x04, 0x11
        /*001a*/ 	.short	(.L_6 - .L_5)
	.align		4
.L_5:
        /*001c*/ 	.word	index@(_Z27compute_bit_jacobian_kernelPKjPKfPfhi)
        /*0020*/ 	.word	0x00000020


	//----- nvinfo : EIATTR_REGCOUNT
	.align		4
.L_6:
        /*0024*/ 	.byte	0x04, 0x2f
        /*0026*/ 	.short	(.L_8 - .L_7)
	.align		4
.L_7:
        /*0028*/ 	.word	index@(_Z27bit_mask_to_diagonal_kerneljPfi)
        /*002c*/ 	.word	0x00000008


	//----- nvinfo : EIATTR_FRAME_SIZE
	.align		4
.L_8:
        /*0030*/ 	.byte	0x04, 0x11
        /*0032*/ 	.short	(.L_10 - .L_9)
	.align		4
.L_9:
        /*0034*/ 	.word	index@(_Z27bit_mask_to_diagonal_kerneljPfi)
        /*0038*/ 	.word	0x00000000


	//----- nvinfo : EIATTR_REGCOUNT
	.align		4
.L_10:
        /*003c*/ 	.byte	0x04, 0x2f
        /*003e*/ 	.short	(.L_12 - .L_11)
	.align		4
.L_11:
        /*0040*/ 	.word	index@(_Z31apply_jacobian_transpose_kernelPKfS0_Pfi)
        /*0044*/ 	.word	0x0000000c


	//----- nvinfo : EIATTR_FRAME_SIZE
	.align		4
.L_12:
        /*0048*/ 	.byte	0x04, 0x11
        /*004a*/ 	.short	(.L_14 - .L_13)
	.align		4
.L_13:
        /*004c*/ 	.word	index@(_Z31apply_jacobian_transpose_kernelPKfS0_Pfi)
        /*0050*/ 	.word	0x00000000


	//----- nvinfo : EIATTR_REGCOUNT
	.align		4
.L_14:
        /*0054*/ 	.byte	0x04, 0x2f
        /*0056*/ 	.short	(.L_16 - .L_15)
	.align		4
.L_15:
        /*0058*/ 	.word	index@(_Z34compute_hyperbolic_jacobian_kernelPKhPKfPfhi)
        /*005c*/ 	.word	0x0000000b


	//----- nvinfo : EIATTR_FRAME_SIZE
	.align		4
.L_16:
        /*0060*/ 	.byte	0x04, 0x11
        /*0062*/ 	.short	(.L_18 - .L_17)
	.align		4
.L_17:
        /*0064*/ 	.word	index@(_Z34compute_hyperbolic_jacobian_kernelPKhPKfPfhi)
        /*0068*/ 	.word	0x00000000


	//----- nvinfo : EIATTR_MIN_STACK_SIZE
	.align		4
.L_18:
        /*006c*/ 	.byte	0x04, 0x12
        /*006e*/ 	.short	(.L_20 - .L_19)
	.align		4
.L_19:
        /*0070*/ 	.word	index@(_Z34compute_hyperbolic_jacobian_kernelPKhPKfPfhi)
        /*0074*/ 	.word	0x00000000


	//----- nvinfo : EIATTR_MIN_STACK_SIZE
	.align		4
.L_20:
        /*0078*/ 	.byte	0x04, 0x12
        /*007a*/ 	.short	(.L_22 - .L_21)
	.align		4
.L_21:
        /*007c*/ 	.word	index@(_Z31apply_jacobian_transpose_kernelPKfS0_Pfi)
        /*0080*/ 	.word	0x00000000


	//----- nvinfo : EIATTR_MIN_STACK_SIZE
	.align		4
.L_22:
        /*0084*/ 	.byte	0x04, 0x12
        /*0086*/ 	.short	(.L_24 - .L_23)
	.align		4
.L_23:
        /*0088*/ 	.word	index@(_Z27bit_mask_to_diagonal_kerneljPfi)
        /*008c*/ 	.word	0x00000000


	//----- nvinfo : EIATTR_MIN_STACK_SIZE
	.align		4
.L_24:
        /*0090*/ 	.byte	0x04, 0x12
        /*0092*/ 	.short	(.L_26 - .L_25)
	.align		4
.L_25:
        /*0094*/ 	.word	index@(_Z27compute_bit_jacobian_kernelPKjPKfPfhi)
        /*0098*/ 	.word	0x00000020
.L_26:


//--------------------- .nv.compat                --------------------------
	.section	.nv.compat,"",@"SHT_CUDA_COMPAT_INFO"
	.align	4
        /*0000*/ 	.byte	0x02, 0x09, 0x00, 0x00, 0x02, 0x02, 0x01, 0x00, 0x02, 0x05, 0x05, 0x00, 0x03, 0x07, 0x01, 0x01
        /*0010*/ 	.byte	0x02, 0x03, 0x00, 0x00, 0x02, 0x06, 0x01, 0x00, 0x04, 0x0b, 0x08, 0x00, 0x01, 0x00, 0x00, 0x00
        /*0020*/ 	.byte	0x00, 0x00, 0x00, 0x00


//--------------------- .nv.info._Z34compute_hyperbolic_jacobian_kernelPKhPKfPfhi --------------------------
	.section	.nv.info._Z34compute_hyperbolic_jacobian_kernelPKhPKfPfhi,"",@"SHT_CUDA_INFO"
	.sectionflags	@""
	.align	4


	//----- nvinfo : EIATTR_CUDA_API_VERSION
	.align		4
        /*0000*/ 	.byte	0x04, 0x37
        /*0002*/ 	.short	(.L_28 - .L_27)
.L_27:
        /*0004*/ 	.word	0x00000082


	//----- nvinfo : EIATTR_KPARAM_INFO
	.align		4
.L_28:
        /*0008*/ 	.byte	0x04, 0x17
        /*000a*/ 	.short	(.L_30 - .L_29)
.L_29:
        /*000c*/ 	.word	0x00000000
        /*0010*/ 	.short	0x0004
        /*0012*/ 	.short	0x001c
        /*0014*/ 	.byte	0x00, 0xf0, 0x11, 0x00


	//----- nvinfo : EIATTR_KPARAM_INFO
	.align		4
.L_30:
        /*0018*/ 	.byte	0x04, 0x17
        /*001a*/ 	.short	(.L_32 - .L_31)
.L_31:
        /*001c*/ 	.word	0x00000000
        /*0020*/ 	.short	0x0003
        /*0022*/ 	.short	0x0018
        /*0024*/ 	.byte	0x00, 0xf0, 0x05, 0x00


	//----- nvinfo : EIATTR_KPARAM_INFO
	.align		4
.L_32:
        /*0028*/ 	.byte	0x04, 0x17
        /*002a*/ 	.short	(.L_34 - .L_33)
.L_33:
        /*002c*/ 	.word	0x00000000
        /*0030*/ 	.short	0x0002
        /*0032*/ 	.short	0x0010
        /*0034*/ 	.byte	0x00, 0xf5, 0x21, 0x00


	//----- nvinfo : EIATTR_KPARAM_INFO
	.align		4
.L_34:
        /*0038*/ 	.byte	0x04, 0x17
        /*003a*/ 	.short	(.L_36 - .L_35)
.L_35:
        /*003c*/ 	.word	0x00000000
        /*0040*/ 	.short	0x0001
        /*0042*/ 	.short	0x0008
        /*0044*/ 	.byte	0x00, 0xf5, 0x21, 0x00


	//----- nvinfo : EIATTR_KPARAM_INFO
	.align		4
.L_36:
        /*0048*/ 	.byte	0x04, 0x17
        /*004a*/ 	.short	(.L_38 - .L_37)
.L_37:
        /*004c*/ 	.word	0x00000000
        /*0050*/ 	.short	0x0000
        /*0052*/ 	.short	0x0000
        /*0054*/ 	.byte	0x00, 0xf5, 0x21, 0x00


	//----- nvinfo : EIATTR_SPARSE_MMA_MASK
	.align		4
.L_38:
        /*0058*/ 	.byte	0x03, 0x50
        /*005a*/ 	.short	0x0000


	//----- nvinfo : EIATTR_MAXREG_COUNT
	.align		4
        /*005c*/ 	.byte	0x03, 0x1b
        /*005e*/ 	.short	0x00ff


	//----- nvinfo : EIATTR_MERCURY_ISA_VERSION
	.align		4
        /*0060*/ 	.byte	0x03, 0x5f
        /*0062*/ 	.short	0x0101


	//----- nvinfo : EIATTR_VRC_CTA_INIT_COUNT
	.align		4
        /*0064*/ 	.byte	0x02, 0x4a
	.zero		1
	.zero		1


	//----- nvinfo : EIATTR_EXIT_INSTR_OFFSETS
	.align		4
        /*0068*/ 	.byte	0x04, 0x1c
        /*006a*/ 	.short	(.L_40 - .L_39)


	//   ....[0]....
.L_39:
        /*006c*/ 	.word	0x00000070


	//   ....[1]....
        /*0070*/ 	.word	0x00000750


	//----- nvinfo : EIATTR_CRS_STACK_SIZE
	.align		4
.L_40:
        /*0074*/ 	.byte	0x04, 0x1e
        /*0076*/ 	.short	(.L_42 - .L_41)
.L_41:
        /*0078*/ 	.word	0x00000000


	//----- nvinfo : EIATTR_CBANK_PARAM_SIZE
	.align		4
.L_42:
        /*007c*/ 	.byte	0x03, 0x19
        /*007e*/ 	.short	0x0020


	//----- nvinfo : EIATTR_PARAM_CBANK
	.align		4
        /*0080*/ 	.byte	0x04, 0x0a
        /*0082*/ 	.short	(.L_44 - .L_43)
	.align		4
.L_43:
        /*0084*/ 	.word	index@(.nv.constant0._Z34compute_hyperbolic_jacobian_kernelPKhPKfPfhi)
        /*0088*/ 	.short	0x0380
        /*008a*/ 	.short	0x0020


	//----- nvinfo : EIATTR_SW_WAR
	.align		4
.L_44:
        /*008c*/ 	.byte	0x04, 0x36
        /*008e*/ 	.short	(.L_46 - .L_45)
.L_45:
        /*0090*/ 	.word	0x00000008
.L_46:


//--------------------- .nv.info._Z31apply_jacobian_transpose_kernelPKfS0_Pfi --------------------------
	.section	.nv.info._Z31apply_jacobian_transpose_kernelPKfS0_Pfi,"",@"SHT_CUDA_INFO"
	.sectionflags	@""
	.align	4


	//----- nvinfo : EIATTR_CUDA_API_VERSION
	.align		4
        /*0000*/ 	.byte	0x04, 0x37
        /*0002*/ 	.short	(.L_48 - .L_47)
.L_47:
        /*0004*/ 	.word	0x00000082


	//----- nvinfo : EIATTR_KPARAM_INFO
	.align		4
.L_48:
        /*0008*/ 	.byte	0x04, 0x17
        /*000a*/ 	.short	(.L_50 - .L_49)
.L_49:
        /*000c*/ 	.word	0x00000000
        /*0010*/ 	.short	0x0003
        /*0012*/ 	.short	0x0018
        /*0014*/ 	.byte	0x00, 0xf0, 0x11, 0x00


	//----- nvinfo : EIATTR_KPARAM_INFO
	.align		4
.L_50:
        /*0018*/ 	.byte	0x04, 0x17
        /*001a*/ 	.short	(.L_52 - .L_51)
.L_51:
        /*001c*/ 	.word	0x00000000
        /*0020*/ 	.short	0x0002
        /*0022*/ 	.short	0x0010
        /*0024*/ 	.byte	0x00, 0xf5, 0x21, 0x00


	//----- nvinfo : EIATTR_KPARAM_INFO
	.align		4
.L_52:
        /*0028*/ 	.byte	0x04, 0x17
        /*002a*/ 	.short	(.L_54 - .L_53)
.L_53:
        /*002c*/ 	.word	0x00000000
        /*0030*/ 	.short	0x0001
        /*0032*/ 	.short	0x0008
        /*0034*/ 	.byte	0x00, 0xf5, 0x21, 0x00


	//----- nvinfo : EIATTR_KPARAM_INFO
	.align		4
.L_54:
        /*0038*/ 	.byte	0x04, 0x17
        /*003a*/ 	.short	(.L_56 - .L_55)
.L_55:
        /*003c*/ 	.word	0x00000000
        /*0040*/ 	.short	0x0000
        /*0042*/ 	.short	0x0000
        /*0044*/ 	.byte	0x00, 0xf5, 0x21, 0x00


	//----- nvinfo : EIATTR_SPARSE_MMA_MASK
	.align		4
.L_56:
        /*0048*/ 	.byte	0x03, 0x50
        /*004a*/ 	.short	0x0000


	//----- nvinfo : EIATTR_MAXREG_COUNT
	.align		4
        /*004c*/ 	.byte	0x03, 0x1b
        /*004e*/ 	.short	0x00ff


	//----- nvinfo : EIATTR_MERCURY_ISA_VERSION
	.align		4
        /*0050*/ 	.byte	0x03, 0x5f
        /*0052*/ 	.short	0x0101


	//----- nvinfo : EIATTR_VRC_CTA_INIT_COUNT
	.align		4
        /*0054*/ 	.byte	0x02, 0x4a
	.zero		1
	.zero		1


	//----- nvinfo : EIATTR_EXIT_INSTR_OFFSETS
	.align		4
        /*0058*/ 	.byte	0x04, 0x1c
        /*005a*/ 	.short	(.L_58 - .L_57)


	//   ....[0]....
.L_57:
        /*005c*/ 	.word	0x00000070


	//   ....[1]....
        /*0060*/ 	.word	0x00000130


	//----- nvinfo : EIATTR_CBANK_PARAM_SIZE
	.align		4
.L_58:
        /*0064*/ 	.byte	0x03, 0x19
        /*0066*/ 	.short	0x001c


	//----- nvinfo : EIATTR_PARAM_CBANK
	.align		4
        /*0068*/ 	.byte	0x04, 0x0a
        /*006a*/ 	.short	(.L_60 - .L_59)
	.align		4
.L_59:
        /*006c*/ 	.word	index@(.nv.constant0._Z31apply_jacobian_transpose_kernelPKfS0_Pfi)
        /*0070*/ 	.short	0x0380
        /*0072*/ 	.short	0x001c


	//----- nvinfo : EIATTR_SW_WAR
	.align		4
.L_60:
        /*0074*/ 	.byte	0x04, 0x36
        /*0076*/ 	.short	(.L_62 - .L_61)
.L_61:
        /*0078*/ 	.word	0x00000008
.L_62:


//--------------------- .nv.info._Z27bit_mask_to_diagonal_kerneljPfi --------------------------
	.section	.nv.info._Z27bit_mask_to_diagonal_kerneljPfi,"",@"SHT_CUDA_INFO"
	.sectionflags	@""
	.align	4


	//----- nvinfo : EIATTR_CUDA_API_VERSION
	.align		4
        /*0000*/ 	.byte	0x04, 0x37
        /*0002*/ 	.short	(.L_64 - .L_63)
.L_63:
        /*0004*/ 	.word	0x00000082


	//----- nvinfo : EIATTR_KPARAM_INFO
	.align		4
.L_64:
        /*0008*/ 	.byte	0x04, 0x17
        /*000a*/ 	.short	(.L_66 - .L_65)
.L_65:
        /*000c*/ 	.word	0x00000000
        /*0010*/ 	.short	0x0002
        /*0012*/ 	.short	0x0010
        /*0014*/ 	.byte	0x00, 0xf0, 0x11, 0x00


	//----- nvinfo : EIATTR_KPARAM_INFO
	.align		4
.L_66:
        /*0018*/ 	.byte	0x04, 0x17
        /*001a*/ 	.short	(.L_68 - .L_67)
.L_67:
        /*001c*/ 	.word	0x00000000
        /*0020*/ 	.short	0x0001
        /*0022*/ 	.short	0x0008
        /*0024*/ 	.byte	0x00, 0xf5, 0x21, 0x00


	//----- nvinfo : EIATTR_KPARAM_INFO
	.align		4
.L_68:
        /*0028*/ 	.byte	0x04, 0x17
        /*002a*/ 	.short	(.L_70 - .L_69)
.L_69:
        /*002c*/ 	.word	0x00000000
        /*0030*/ 	.short	0x0000
        /*0032*/ 	.short	0x0000
        /*0034*/ 	.byte	0x00, 0xf0, 0x11, 0x00


	//----- nvinfo : EIATTR_SPARSE_MMA_MASK
	.align		4
.L_70:
        /*0038*/ 	.byte	0x03, 0x50
        /*003a*/ 	.short	0x0000


	//----- nvinfo : EIATTR_MAXREG_COUNT
	.align		4
        /*003c*/ 	.byte	0x03, 0x1b
        /*003e*/ 	.short	0x00ff


	//----- nvinfo : EIATTR_MERCURY_ISA_VERSION
	.align		4
        /*0040*/ 	.byte	0x03, 0x5f
        /*0042*/ 	.short	0x0101


	//----- nvinfo : EIATTR_VRC_CTA_INIT_COUNT
	.align		4
        /*0044*/ 	.byte	0x02, 0x4a
	.zero		1
	.zero		1


	//----- nvinfo : EIATTR_EXIT_INSTR_OFFSETS
	.align		4
        /*0048*/ 	.byte	0x04, 0x1c
        /*004a*/ 	.short	(.L_72 - .L_71)


	//   ....[0]....
.L_71:
        /*004c*/ 	.word	0x00000080


	//   ....[1]....
        /*0050*/ 	.word	0x00000120


	//----- nvinfo : EIATTR_CBANK_PARAM_SIZE
	.align		4
.L_72:
        /*0054*/ 	.byte	0x03, 0x19
        /*0056*/ 	.short	0x0014


	//----- nvinfo : EIATTR_PARAM_CBANK
	.align		4
        /*0058*/ 	.byte	0x04, 0x0a
        /*005a*/ 	.short	(.L_74 - .L_73)
	.align		4
.L_73:
        /*005c*/ 	.word	index@(.nv.constant0._Z27bit_mask_to_diagonal_kerneljPfi)
        /*0060*/ 	.short	0x0380
        /*0062*/ 	.short	0x0014


	//----- nvinfo : EIATTR_SW_WAR
	.align		4
.L_74:
        /*0064*/ 	.byte	0x04, 0x36
        /*0066*/ 	.short	(.L_76 - .L_75)
.L_75:
        /*0068*/ 	.word	0x00000008
.L_76:


//--------------------- .nv.info._Z27compute_bit_jacobian_kernelPKjPKfPfhi --------------------------
	.section	.nv.info._Z27compute_bit_jacobian_kernelPKjPKfPfhi,"",@"SHT_CUDA_INFO"
	.sectionflags	@""
	.align	4


	//----- nvinfo : EIATTR_CUDA_API_VERSION
	.align		4
        /*0000*/ 	.byte	0x04, 0x37
        /*0002*/ 	.short	(.L_78 - .L_77)
.L_77:
        /*0004*/ 	.word	0x00000082


	//----- nvinfo : EIATTR_KPARAM_INFO
	.align		4
.L_78:
        /*0008*/ 	.byte	0x04, 0x17
        /*000a*/ 	.short	(.L_80 - .L_79)
.L_79:
        /*000c*/ 	.word	0x00000000
        /*0010*/ 	.short	0x0004
        /*0012*/ 	.short	0x001c
        /*0014*/ 	.byte	0x00, 0xf0, 0x11, 0x00


	//----- nvinfo : EIATTR_KPARAM_INFO
	.align		4
.L_80:
        /*0018*/ 	.byte	0x04, 0x17
        /*001a*/ 	.short	(.L_82 - .L_81)
.L_81:
        /*001c*/ 	.word	0x00000000
        /*0020*/ 	.short	0x0003
        /*0022*/ 	.short	0x0018
        /*0024*/ 	.byte	0x00, 0xf0, 0x05, 0x00


	//----- nvinfo : EIATTR_KPARAM_INFO
	.align		4
.L_82:
        /*0028*/ 	.byte	0x04, 0x17
        /*002a*/ 	.short	(.L_84 - .L_83)
.L_83:
        /*002c*/ 	.word	0x00000000
        /*0030*/ 	.short	0x0002
        /*0032*/ 	.short	0x0010
        /*0034*/ 	.byte	0x00, 0xf5, 0x21, 0x00


	//----- nvinfo : EIATTR_KPARAM_INFO
	.align		4
.L_84:
        /*0038*/ 	.byte	0x04, 0x17
        /*003a*/ 	.short	(.L_86 - .L_85)
.L_85:
        /*003c*/ 	.word	0x00000000
        /*0040*/ 	.short	0x0001
        /*0042*/ 	.short	0x0008
        /*0044*/ 	.byte	0x00, 0xf5, 0x21, 0x00


	//----- nvinfo : EIATTR_KPARAM_INFO
	.align		4
.L_86:
        /*0048*/ 	.byte	0x04, 0x17
        /*004a*/ 	.short	(.L_88 - .L_87)
.L_87:
        /*004c*/ 	.word	0x00000000
        /*0050*/ 	.short	0x0000
        /*0052*/ 	.short	0x0000
        /*0054*/ 	.byte	0x00, 0xf5, 0x21, 0x00


	//----- nvinfo : EIATTR_SPARSE_MMA_MASK
	.align		4
.L_88:
        /*0058*/ 	.byte	0x03, 0x50
        /*005a*/ 	.short	0x0000


	//----- nvinfo : EIATTR_MAXREG_COUNT
	.align		4
        /*005c*/ 	.byte	0x03, 0x1b
        /*005e*/ 	.short	0x00ff


	//----- nvinfo : EIATTR_MERCURY_ISA_VERSION
	.align		4
        /*0060*/ 	.byte	0x03, 0x5f
        /*0062*/ 	.short	0x0101


	//----- nvinfo : EIATTR_VRC_CTA_INIT_COUNT
	.align		4
        /*0064*/ 	.byte	0x02, 0x4a
	.zero		1
	.zero		1


	//----- nvinfo : EIATTR_EXIT_INSTR_OFFSETS
	.align		4
        /*0068*/ 	.byte	0x04, 0x1c
        /*006a*/ 	.short	(.L_90 - .L_89)


	//   ....[0]....
.L_89:
        /*006c*/ 	.word	0x00000080


	//   ....[1]....
        /*0070*/ 	.word	0x000059f0


	//----- nvinfo : EIATTR_CRS_STACK_SIZE
	.align		4
.L_90:
        /*0074*/ 	.byte	0x04, 0x1e
        /*0076*/ 	.short	(.L_92 - .L_91)
.L_91:
        /*0078*/ 	.word	0x00000000


	//----- nvinfo : EIATTR_CBANK_PARAM_SIZE
	.align		4
.L_92:
        /*007c*/ 	.byte	0x03, 0x19
        /*007e*/ 	.short	0x0020


	//----- nvinfo : EIATTR_PARAM_CBANK
	.align		4
        /*0080*/ 	.byte	0x04, 0x0a
        /*0082*/ 	.short	(.L_94 - .L_93)
	.align		4
.L_93:
        /*0084*/ 	.word	index@(.nv.constant0._Z27compute_bit_jacobian_kernelPKjPKfPfhi)
        /*0088*/ 	.short	0x0380
        /*008a*/ 	.short	0x0020


	//----- nvinfo : EIATTR_SW_WAR
	.align		4
.L_94:
        /*008c*/ 	.byte	0x04, 0x36
        /*008e*/ 	.short	(.L_96 - .L_95)
.L_95:
        /*0090*/ 	.word	0x00000008
.L_96:


//--------------------- .nv.callgraph             --------------------------
	.section	.nv.callgraph,"",@"SHT_CUDA_CALLGRAPH"
	.align	4
	.sectionentsize	8
	.align		4
        /*0000*/ 	.word	0x00000000
	.align		4
        /*0004*/ 	.word	0xffffffff
	.align		4
        /*0008*/ 	.word	0x00000000
	.align		4
        /*000c*/ 	.word	0xfffffffe
	.align		4
        /*0010*/ 	.word	0x00000000
	.align		4
        /*0014*/ 	.word	0xfffffffd
	.align		4
        /*0018*/ 	.word	0x00000000
	.align		4
        /*001c*/ 	.word	0xfffffffc


//--------------------- .nv.constant4             --------------------------
	.section	.nv.constant4,"a",@progbits
	.align	8
	.align		8
.nv.constant4:
        /*0000*/ 	.dword	__cudart_i2opi_f


//--------------------- .text._Z34compute_hyperbolic_jacobian_kernelPKhPKfPfhi --------------------------
	.section	.text._Z34compute_hyperbolic_jacobian_kernelPKhPKfPfhi,"ax",@progbits
	.align	128
        .global         _Z34compute_hyperbolic_jacobian_kernelPKhPKfPfhi
        .type           _Z34compute_hyperbolic_jacobian_kernelPKhPKfPfhi,@function
        .size           _Z34compute_hyperbolic_jacobian_kernelPKhPKfPfhi,(.L_x_90 - _Z34compute_hyperbolic_jacobian_kernelPKhPKfPfhi)
        .other          _Z34compute_hyperbolic_jacobian_kernelPKhPKfPfhi,@"STO_CUDA_ENTRY STV_DEFAULT"
_Z34compute_hyperbolic_jacobian_kernelPKhPKfPfhi:
.text._Z34compute_hyperbolic_jacobian_kernelPKhPKfPfhi:
[----:B------:R-:W-:Y:S01]  /*0000*/  LDC R1, c[0x0][0x37c] ;  /* 0x0000df00ff017b82 */ /* 0x000fe20000000800 */
[----:B------:R-:W0:Y:S07]  /*0010*/  S2R R3, SR_TID.X ;  /* 0x0000000000037919 */ /* 0x000e2e0000002100 */
[----:B------:R-:W0:Y:S01]  /*0020*/  S2UR UR4, SR_CTAID.X ;  /* 0x00000000000479c3 */ /* 0x000e220000002500 */
[----:B------:R-:W1:Y:S07]  /*0030*/  LDCU UR5, c[0x0][0x39c] ;  /* 0x00007380ff0577ac */ /* 0x000e6e0008000800 */
[----:B------:R-:W0:Y:S02]  /*0040*/  LDC R0, c[0x0][0x360] ;  /* 0x0000d800ff007b82 */ /* 0x000e240000000800 */
[----:B0-----:R-:W-:-:S05]  /*0050*/  IMAD R0, R0, UR4, R3 ;  /* 0x0000000400007c24 */ /* 0x001fca000f8e0203 */
[----:B-1----:R-:W-:-:S13]  /*0060*/  ISETP.GE.AND P0, PT, R0, UR5, PT ;  /* 0x0000000500007c0c */ /* 0x002fda000bf06270 */
[----:B------:R-:W-:Y:S05]  /*0070*/  @P0 EXIT ;  /* 0x000000000000094d */ /* 0x000fea0003800000 */
[----:B------:R-:W0:Y:S01]  /*0080*/  LDCU.64 UR4, c[0x0][0x380] ;  /* 0x00007000ff0477ac */ /* 0x000e220008000a00 */
[----:B------:R-:W1:Y:S01]  /*0090*/  LDC.64 R2, c[0x0][0x388] ;  /* 0x0000e200ff027b82 */ /* 0x000e620000000a00 */
[----:B------:R-:W2:Y:S01]  /*00a0*/  LDCU.64 UR6, c[0x0][0x358] ;  /* 0x00006b00ff0677ac */ /* 0x000ea20008000a00 */
[C---:B0-----:R-:W-:Y:S01]  /*00b0*/  IADD3 R4, P0, PT, R0.reuse, UR4, RZ ;  /* 0x0000000400047c10 */ /* 0x041fe2000ff1e0ff */
[----:B------:R-:W0:Y:S03]  /*00c0*/  LDCU.U8 UR4, c[0x0][0x398] ;  /* 0x00007300ff0477ac */ /* 0x000e260008000000 */
[----:B------:R-:W-:-:S05]  /*00d0*/  LEA.HI.X.SX32 R5, R0, UR5, 0x1, P0 ;  /* 0x0000000500057c11 */ /* 0x000fca00080f0eff */
[----:B--2---:R-:W2:Y:S01]  /*00e0*/  LDG.E.U8 R4, desc[UR6][R4.64] ;  /* 0x0000000604047981 */ /* 0x004ea2000c1e1100 */
[----:B-1----:R-:W-:-:S06]  /*00f0*/  IMAD.WIDE R2, R0, 0x4, R2 ;  /* 0x0000000400027825 */ /* 0x002fcc00078e0202 */
[----:B------:R1:W5:Y:S01]  /*0100*/  LDG.E R2, desc[UR6][R2.64] ;  /* 0x0000000602027981 */ /* 0x000362000c1e1900 */
[----:B------:R-:W-:Y:S01]  /*0110*/  BSSY.RECONVERGENT B0, `(.L_x_0) ;  /* 0x0000060000007945 */ /* 0x000fe20003800200 */
[----:B0-----:R-:W-:Y:S01]  /*0120*/  ULOP3.LUT UR4, UR4, 0x1, URZ, 0xc0, !UPT ;  /* 0x0000000104047892 */ /* 0x001fe2000f8ec0ff */
[----:B--2---:R-:W-:-:S13]  /*0130*/  ISETP.NE.AND P0, PT, R4, 0x1, PT ;  /* 0x000000010400780c */ /* 0x004fda0003f05270 */
[----:B-1----:R-:W-:Y:S05]  /*0140*/  @!P0 BRA `(.L_x_1) ;  /* 0x0000000000c08947 */ /* 0x002fea0003800000 */
[----:B------:R-:W-:Y:S01]  /*0150*/  ISETP.NE.AND P0, PT, R4, RZ, PT ;  /* 0x000000ff0400720c */ /* 0x000fe20003f05270 */
[----:B------:R-:W-:-:S12]  /*0160*/  HFMA2 R5, -RZ, RZ, 0, 0 ;  /* 0x00000000ff057431 */ /* 0x000fd800000001ff */
[----:B------:R-:W-:Y:S05]  /*0170*/  @P0 BRA `(.L_x_2) ;  /* 0x0000000400640947 */ /* 0x000fea0003800000 */
[----:B------:R-:W-:-:S09]  /*0180*/  UISETP.NE.AND UP0, UPT, UR4, URZ, UPT ;  /* 0x000000ff0400728c */ /* 0x000fd2000bf05270 */
[----:B------:R-:W-:Y:S05]  /*0190*/  BRA.U UP0, `(.L_x_3) ;  /* 0x0000000100687547 */ /* 0x000fea000b800000 */
[C---:B-----5:R-:W-:Y:S01]  /*01a0*/  FMUL R3, |R2|.reuse, 1.4426950216293334961 ;  /* 0x3fb8aa3b02037820 */ /* 0x060fe20000400200 */
[----:B------:R-:W-:Y:S01]  /*01b0*/  MOV R4, 0x42fc0000 ;  /* 0x42fc000000047802 */ /* 0x000fe20000000f00 */
[----:B------:R-:W-:Y:S02]  /*01c0*/  HFMA2 R8, -RZ, RZ, 0.389892578125, 0.0002090930938720703125 ;  /* 0x363d0adaff087431 */ /* 0x000fe400000001ff */
[----:B------:R-:W-:Y:S02]  /*01d0*/  FMUL R7, R2, R2 ;  /* 0x0000000202077220 */ /* 0x000fe40000400000 */
[----:B------:R-:W0:Y:S02]  /*01e0*/  FRND.TRUNC R3, R3 ;  /* 0x0000000300037307 */ /* 0x000e24000020d000 */
[----:B------:R-:W-:-:S04]  /*01f0*/  FFMA R8, R7, R8, 0.00019836159481201320887 ;  /* 0x394fff4907087423 */ /* 0x000fc80000000008 */
[----:B------:R-:W-:-:S04]  /*0200*/  FFMA R8, R7, R8, 0.0083333496004343032837 ;  /* 0x3c08889a07087423 */ /* 0x000fc80000000008 */
[----:B------:R-:W-:Y:S01]  /*0210*/  FFMA R8, R7, R8, 0.16666667163372039795 ;  /* 0x3e2aaaab07087423 */ /* 0x000fe20000000008 */
[----:B0-----:R-:W-:Y:S02]  /*0220*/  FSETP.GT.AND P0, PT, |R3|, 126, PT ;  /* 0x42fc00000300780b */ /* 0x001fe40003f04200 */
[----:B------:R-:W-:Y:S01]  /*0230*/  LOP3.LUT R4, R4, 0x80000000, R3, 0xb8, !PT ;  /* 0x8000000004047812 */ /* 0x000fe200078eb803 */
[----:B------:R-:W-:-:S03]  /*0240*/  FMUL R7, R7, R8 ;  /* 0x0000000807077220 */ /* 0x000fc60000400000 */
[----:B------:R-:W-:Y:S02]  /*0250*/  FSEL R5, R4, R3, P0 ;  /* 0x0000000304057208 */ /* 0x000fe40000000000 */
[----:B------:R-:W-:-:S03]  /*0260*/  FSETP.GE.AND P0, PT, |R2|, 1, PT ;  /* 0x3f8000000200780b */ /* 0x000fc60003f06200 */
[----:B------:R-:W-:-:S04]  /*0270*/  FFMA R4, R5, -0.69314718246459960938, |R2| ;  /* 0xbf31721805047823 */ /* 0x000fc80000000402 */
[C---:B------:R-:W-:Y:S01]  /*0280*/  FFMA R4, R5.reuse, 1.9046542121259335545e-09, R4 ;  /* 0x3102e30805047823 */ /* 0x040fe20000000004 */
[----:B------:R-:W-:-:S03]  /*0290*/  FADD R5, R5, 12583037 ;  /* 0x4b40007d05057421 */ /* 0x000fc60000000000 */
[----:B------:R-:W-:Y:S02]  /*02a0*/  FMUL R4, R4, 1.4426950216293334961 ;  /* 0x3fb8aa3b04047820 */ /* 0x000fe40000400000 */
[----:B------:R-:W-:-:S04]  /*02b0*/  SHF.L.U32 R5, R5, 0x17, RZ ;  /* 0x0000001705057819 */ /* 0x000fc800000006ff */
[----:B------:R-:W0:Y:S02]  /*02c0*/  MUFU.EX2 R4, R4 ;  /* 0x0000000400047308 */ /* 0x000e240000000800 */
[----:B0-----:R-:W-:-:S06]  /*02d0*/  FMUL R3, R5, R4 ;  /* 0x0000000405037220 */ /* 0x001fcc0000400000 */
[----:B------:R-:W0:Y:S02]  /*02e0*/  MUFU.RCP R6, R3 ;  /* 0x0000000300067308 */ /* 0x000e240000001000 */
[----:B0-----:R-:W-:-:S04]  /*02f0*/  FMUL.FTZ R6, R6, -0.125 ;  /* 0xbe00000006067820 */ /* 0x001fc80000410000 */
[----:B------:R-:W-:-:S05]  /*0300*/  FFMA R5, R3, 2, R6 ;  /* 0x4000000003057823 */ /* 0x000fca0000000006 */
[--C-:B------:R-:W-:Y:S01]  /*0310*/  LOP3.LUT R5, R5, 0x80000000, R2.reuse, 0xb8, !PT ;  /* 0x8000000005057812 */ /* 0x100fe200078eb802 */
[----:B------:R-:W-:Y:S01]  /*0320*/  @!P0 FFMA R5, R2, R7, R2 ;  /* 0x0000000702058223 */ /* 0x000fe20000000002 */
[----:B------:R-:W-:Y:S06]  /*0330*/  BRA `(.L_x_2) ;  /* 0x0000000000f47947 */ /* 0x000fec0003800000 */
.L_x_3:
[----:B-----5:R-:W-:Y:S01]  /*0340*/  FMUL R3, |R2|, 1.4426950216293334961 ;  /* 0x3fb8aa3b02037820 */ /* 0x020fe20000400200 */
[----:B------:R-:W-:-:S05]  /*0350*/  MOV R4, 0x42fc0000 ;  /* 0x42fc000000047802 */ /* 0x000fca0000000f00 */
[----:B------:R-:W0:Y:S02]  /*0360*/  FRND.TRUNC R3, R3 ;  /* 0x0000000300037307 */ /* 0x000e24000020d000 */
[----:B0-----:R-:W-:Y:S02]  /*0370*/  FSETP.GT.AND P0, PT, |R3|, 126, PT ;  /* 0x42fc00000300780b */ /* 0x001fe40003f04200 */
[----:B------:R-:W-:-:S04]  /*0380*/  LOP3.LUT R4, R4, 0x80000000, R3, 0xb8, !PT ;  /* 0x8000000004047812 */ /* 0x000fc800078eb803 */
[----:B------:R-:W-:-:S05]  /*0390*/  FSEL R5, R4, R3, P0 ;  /* 0x0000000304057208 */ /* 0x000fca0000000000 */
        /* <DEDUP_REMOVED lines=8> */
[----:B0-----:R-:W-:-:S04]  /*0420*/  FMUL.FTZ R5, R5, 0.125 ;  /* 0x3e00000005057820 */ /* 0x001fc80000410000 */
[----:B------:R-:W-:Y:S01]  /*0430*/  FFMA R5, R4, 2, R5 ;  /* 0x4000000004057823 */ /* 0x000fe20000000005 */
[----:B------:R-:W-:Y:S06]  /*0440*/  BRA `(.L_x_2) ;  /* 0x0000000000b07947 */ /* 0x000fec0003800000 */
.L_x_1:
[----:B------:R-:W-:-:S09]  /*0450*/  UISETP.NE.AND UP0, UPT, UR4, URZ, UPT ;  /* 0x000000ff0400728c */ /* 0x000fd2000bf05270 */
[----:B------:R-:W-:Y:S05]  /*0460*/  BRA.U UP0, `(.L_x_4) ;  /* 0x0000000100447547 */ /* 0x000fea000b800000 */
[----:B-----5:R-:W-:Y:S01]  /*0470*/  FMUL R3, |R2|, 1.4426950216293334961 ;  /* 0x3fb8aa3b02037820 */ /* 0x020fe20000400200 */
[----:B------:R-:W-:-:S05]  /*0480*/  HFMA2 R4, -RZ, RZ, 3.4921875, 0 ;  /* 0x42fc0000ff047431 */ /* 0x000fca00000001ff */
        /* <DEDUP_REMOVED lines=15> */
.L_x_4:
        /* <DEDUP_REMOVED lines=24> */
[----:B------:R-:W-:-:S07]  /*0700*/  @!P0 FFMA R5, R2, R7, R2 ;  /* 0x0000000702058223 */ /* 0x000fce0000000002 */
.L_x_2:
[----:B------:R-:W-:Y:S05]  /*0710*/  BSYNC.RECONVERGENT B0 ;  /* 0x0000000000007941 */ /* 0x000fea0003800200 */
.L_x_0:
[----:B-----5:R-:W0:Y:S02]  /*0720*/  LDC.64 R2, c[0x0][0x390] ;  /* 0x0000e400ff027b82 */ /* 0x020e240000000a00 */
[----:B0-----:R-:W-:-:S05]  /*0730*/  IMAD.WIDE R2, R0, 0x4, R2 ;  /* 0x0000000400027825 */ /* 0x001fca00078e0202 */
[----:B------:R-:W-:Y:S01]  /*0740*/  STG.E desc[UR6][R2.64], R5 ;  /* 0x0000000502007986 */ /* 0x000fe2000c101906 */
[----:B------:R-:W-:Y:S05]  /*0750*/  EXIT ;  /* 0x000000000000794d */ /* 0x000fea0003800000 */
.L_x_5:
[----:B------:R-:W-:-:S00]  /*0760*/  BRA `(.L_x_5) ;  /* 0xfffffffc00fc7947 */ /* 0x000fc0000383ffff */
[----:B------:R-:W-:-:S00]  /*0770*/  NOP ;  /* 0x0000000000007918 */ /* 0x000fc00000000000 */
        /* <DEDUP_REMOVED lines=8> */
.L_x_90:


//--------------------- .text._Z31apply_jacobian_transpose_kernelPKfS0_Pfi --------------------------
	.section	.text._Z31apply_jacobian_transpose_kernelPKfS0_Pfi,"ax",@progbits
	.align	128
        .global         _Z31apply_jacobian_transpose_kernelPKfS0_Pfi
        .type           _Z31apply_jacobian_transpose_kernelPKfS0_Pfi,@function
        .size           _Z31apply_jacobian_transpose_kernelPKfS0_Pfi,(.L_x_91 - _Z31apply_jacobian_transpose_kernelPKfS0_Pfi)
        .other          _Z31apply_jacobian_transpose_kernelPKfS0_Pfi,@"STO_CUDA_ENTRY STV_DEFAULT"
_Z31apply_jacobian_transpose_kernelPKfS0_Pfi:
.text._Z31apply_jacobian_transpose_kernelPKfS0_Pfi:
        /* <DEDUP_REMOVED lines=8> */
[----:B------:R-:W0:Y:S01]  /*0080*/  LDC.64 R2, c[0x0][0x380] ;  /* 0x0000e000ff027b82 */ /* 0x000e220000000a00 */
[----:B------:R-:W1:Y:S07]  /*0090*/  LDCU.64 UR4, c[0x0][0x358] ;  /* 0x00006b00ff0477ac */ /* 0x000e6e0008000a00 */
[----:B------:R-:W2:Y:S08]  /*00a0*/  LDC.64 R4, c[0x0][0x388] ;  /* 0x0000e200ff047b82 */ /* 0x000eb00000000a00 */
[----:B------:R-:W3:Y:S01]  /*00b0*/  LDC.64 R6, c[0x0][0x390] ;  /* 0x0000e400ff067b82 */ /* 0x000ee20000000a00 */
[----:B0-----:R-:W-:-:S06]  /*00c0*/  IMAD.WIDE R2, R9, 0x4, R2 ;  /* 0x0000000409027825 */ /* 0x001fcc00078e0202 */
[----:B-1----:R-:W4:Y:S01]  /*00d0*/  LDG.E R2, desc[UR4][R2.64] ;  /* 0x0000000402027981 */ /* 0x002f22000c1e1900 */
[----:B--2---:R-:W-:-:S06]  /*00e0*/  IMAD.WIDE R4, R9, 0x4, R4 ;  /* 0x0000000409047825 */ /* 0x004fcc00078e0204 */
[----:B------:R-:W4:Y:S01]  /*00f0*/  LDG.E R5, desc[UR4][R4.64] ;  /* 0x0000000404057981 */ /* 0x000f22000c1e1900 */
[----:B---3--:R-:W-:-:S04]  /*0100*/  IMAD.WIDE R6, R9, 0x4, R6 ;  /* 0x0000000409067825 */ /* 0x008fc800078e0206 */
[----:B----4-:R-:W-:-:S05]  /*0110*/  FMUL R9, R2, R5 ;  /* 0x0000000502097220 */ /* 0x010fca0000400000 */
[----:B------:R-:W-:Y:S01]  /*0120*/  STG.E desc[UR4][R6.64], R9 ;  /* 0x0000000906007986 */ /* 0x000fe2000c101904 */
[----:B------:R-:W-:Y:S05]  /*0130*/  EXIT ;  /* 0x000000000000794d */ /* 0x000fea0003800000 */
.L_x_6:
        /* <DEDUP_REMOVED lines=12> */
.L_x_91:


//--------------------- .text._Z27bit_mask_to_diagonal_kerneljPfi --------------------------
	.section	.text._Z27bit_mask_to_diagonal_kerneljPfi,"ax",@progbits
	.align	128
        .global         _Z27bit_mask_to_diagonal_kerneljPfi
        .type           _Z27bit_mask_to_diagonal_kerneljPfi,@function
        .size           _Z27bit_mask_to_diagonal_kerneljPfi,(.L_x_92 - _Z27bit_mask_to_diagonal_kerneljPfi)
        .other          _Z27bit_mask_to_diagonal_kerneljPfi,@"STO_CUDA_ENTRY STV_DEFAULT"
_Z27bit_mask_to_diagonal_kerneljPfi:
.text._Z27bit_mask_to_diagonal_kerneljPfi:
[----:B------:R-:W-:Y:S01]  /*0000*/  LDC R1, c[0x0][0x37c] ;  /* 0x0000df00ff017b82 */ /* 0x000fe20000000800 */
[----:B------:R-:W0:Y:S07]  /*0010*/  S2R R0, SR_TID.X ;  /* 0x0000000000007919 */ /* 0x000e2e0000002100 */
[----:B------:R-:W0:Y:S01]  /*0020*/  S2UR UR4, SR_CTAID.X ;  /* 0x00000000000479c3 */ /* 0x000e220000002500 */
[----:B------:R-:W1:Y:S07]  /*0030*/  LDCU UR5, c[0x0][0x390] ;  /* 0x00007200ff0577ac */ /* 0x000e6e0008000800 */
[----:B------:R-:W0:Y:S02]  /*0040*/  LDC R5, c[0x0][0x360] ;  /* 0x0000d800ff057b82 */ /* 0x000e240000000800 */
[----:B0-----:R-:W-:-:S05]  /*0050*/  IMAD R5, R5, UR4, R0 ;  /* 0x0000000405057c24 */ /* 0x001fca000f8e0200 */
[----:B-1----:R-:W-:-:S04]  /*0060*/  ISETP.GE.AND P0, PT, R5, UR5, PT ;  /* 0x0000000505007c0c */ /* 0x002fc8000bf06270 */
[----:B------:R-:W-:-:S13]  /*0070*/  ISETP.GT.OR P0, PT, R5, 0x1f, P0 ;  /* 0x0000001f0500780c */ /* 0x000fda0000704670 */
[----:B------:R-:W-:Y:S05]  /*0080*/  @P0 EXIT ;  /* 0x000000000000094d */ /* 0x000fea0003800000 */
[----:B------:R-:W0:Y:S01]  /*0090*/  LDC R0, c[0x0][0x380] ;  /* 0x0000e000ff007b82 */ /* 0x000e220000000800 */
[----:B------:R-:W1:Y:S07]  /*00a0*/  LDCU.64 UR4, c[0x0][0x358] ;  /* 0x00006b00ff0477ac */ /* 0x000e6e0008000a00 */
[----:B------:R-:W2:Y:S01]  /*00b0*/  LDC.64 R2, c[0x0][0x388] ;  /* 0x0000e200ff027b82 */ /* 0x000ea20000000a00 */
[----:B0-----:R-:W-:-:S04]  /*00c0*/  SHF.R.U32.HI R0, RZ, R5, R0 ;  /* 0x00000005ff007219 */ /* 0x001fc80000011600 */
[----:B------:R-:W-:-:S04]  /*00d0*/  LOP3.LUT R0, R0, 0x1, RZ, 0xc0, !PT ;  /* 0x0000000100007812 */ /* 0x000fc800078ec0ff */
[----:B------:R-:W-:Y:S01]  /*00e0*/  ISETP.NE.U32.AND P0, PT, R0, 0x1, PT ;  /* 0x000000010000780c */ /* 0x000fe20003f05070 */
[----:B--2---:R-:W-:-:S03]  /*00f0*/  IMAD.WIDE R2, R5, 0x4, R2 ;  /* 0x0000000405027825 */ /* 0x004fc600078e0202 */
[----:B------:R-:W-:-:S05]  /*0100*/  FSEL R5, RZ, 1, P0 ;  /* 0x3f800000ff057808 */ /* 0x000fca0000000000 */
[----:B-1----:R-:W-:Y:S01]  /*0110*/  STG.E desc[UR4][R2.64], R5 ;  /* 0x0000000502007986 */ /* 0x002fe2000c101904 */
[----:B------:R-:W-:Y:S05]  /*0120*/  EXIT ;  /* 0x000000000000794d */ /* 0x000fea0003800000 */
.L_x_7:
        /* <DEDUP_REMOVED lines=13> */
.L_x_92:


//--------------------- .text._Z27compute_bit_jacobian_kernelPKjPKfPfhi --------------------------
	.section	.text._Z27compute_bit_jacobian_kernelPKjPKfPfhi,"ax",@progbits
	.align	128
        .global         _Z27compute_bit_jacobian_kernelPKjPKfPfhi
        .type           _Z27compute_bit_jacobian_kernelPKjPKfPfhi,@function
        .size           _Z27compute_bit_jacobian_kernelPKjPKfPfhi,(.L_x_89 - _Z27compute_bit_jacobian_kernelPKjPKfPfhi)
        .other          _Z27compute_bit_jacobian_kernelPKjPKfPfhi,@"STO_CUDA_ENTRY STV_DEFAULT"
_Z27compute_bit_jacobian_kernelPKjPKfPfhi:
.text._Z27compute_bit_jacobian_kernelPKjPKfPfhi:
[----:B------:R-:W0:Y:S01]  /*0000*/  LDC R1, c[0x0][0x37c] ;  /* 0x0000df00ff017b82 */ /* 0x000e220000000800 */
[----:B------:R-:W1:Y:S07]  /*0010*/  S2R R0, SR_TID.X ;  /* 0x0000000000007919 */ /* 0x000e6e0000002100 */
[----:B------:R-:W1:Y:S01]  /*0020*/  S2UR UR4, SR_CTAID.X ;  /* 0x00000000000479c3 */ /* 0x000e620000002500 */
[----:B------:R-:W2:Y:S01]  /*0030*/  LDCU UR5, c[0x0][0x39c] ;  /* 0x00007380ff0577ac */ /* 0x000ea20008000800 */
[----:B0-----:R-:W-:-:S06]  /*0040*/  VIADD R1, R1, 0xffffffe0 ;  /* 0xffffffe001017836 */ /* 0x001fcc0000000000 */
[----:B------:R-:W1:Y:S02]  /*0050*/  LDC R5, c[0x0][0x360] ;  /* 0x0000d800ff057b82 */ /* 0x000e640000000800 */
[----:B-1----:R-:W-:-:S05]  /*0060*/  IMAD R5, R5, UR4, R0 ;  /* 0x0000000405057c24 */ /* 0x002fca000f8e0200 */
[----:B--2---:R-:W-:-:S13]  /*0070*/  ISETP.GE.AND P0, PT, R5, UR5, PT ;  /* 0x0000000505007c0c */ /* 0x004fda000bf06270 */
[----:B------:R-:W-:Y:S05]  /*0080*/  @P0 EXIT ;  /* 0x000000000000094d */ /* 0x000fea0003800000 */
[----:B------:R-:W0:Y:S01]  /*0090*/  LDC.64 R2, c[0x0][0x380] ;  /* 0x0000e000ff027b82 */ /* 0x000e220000000a00 */
[----:B------:R-:W1:Y:S07]  /*00a0*/  LDCU.64 UR6, c[0x0][0x358] ;  /* 0x00006b00ff0677ac */ /* 0x000e6e0008000a00 */
[----:B------:R-:W2:Y:S01]  /*00b0*/  LDC.64 R8, c[0x0][0x388] ;  /* 0x0000e200ff087b82 */ /* 0x000ea20000000a00 */
[----:B0-----:R-:W-:-:S05]  /*00c0*/  IMAD.WIDE R2, R5, 0x4, R2 ;  /* 0x0000000405027825 */ /* 0x001fca00078e0202 */
[----:B-1----:R-:W3:Y:S01]  /*00d0*/  LDG.E R6, desc[UR6][R2.64] ;  /* 0x0000000602067981 */ /* 0x002ee2000c1e1900 */
[----:B--2---:R-:W-:-:S06]  /*00e0*/  IMAD.WIDE R8, R5, 0x4, R8 ;  /* 0x0000000405087825 */ /* 0x004fcc00078e0208 */
[----:B------:R0:W5:Y:S01]  /*00f0*/  LDG.E R9, desc[UR6][R8.64] ;  /* 0x0000000608097981 */ /* 0x000162000c1e1900 */
[----:B------:R-:W-:Y:S01]  /*0100*/  IMAD.MOV.U32 R11, RZ, RZ, 0x3b808081 ;  /* 0x3b808081ff0b7424 */ /* 0x000fe200078e00ff */
[----:B------:R-:W-:Y:S01]  /*0110*/  BSSY.RECONVERGENT B0, `(.L_x_8) ;  /* 0x000000f000007945 */ /* 0x000fe20003800200 */
[----:B------:R-:W-:-:S04]  /*0120*/  IMAD.MOV.U32 R7, RZ, RZ, 0x437f0000 ;  /* 0x437f0000ff077424 */ /* 0x000fc800078e00ff */
[----:B------:R-:W-:-:S04]  /*0130*/  FFMA R4, R11, -R7, 1 ;  /* 0x3f8000000b047423 */ /* 0x000fc80000000807 */
[----:B------:R-:W-:Y:S01]  /*0140*/  FFMA R11, R4, R11, 0.0039215688593685626984 ;  /* 0x3b808081040b7423 */ /* 0x000fe2000000000b */
[----:B---3--:R-:W1:Y:S08]  /*0150*/  I2F.U8 R0, R6.B3 ;  /* 0x3000000600007306 */ /* 0x008e700000001000 */
[----:B-1----:R-:W1:Y:S01]  /*0160*/  FCHK P0, R0, 255 ;  /* 0x437f000000007902 */ /* 0x002e620000000000 */
[----:B------:R-:W-:-:S04]  /*0170*/  FFMA R4, R0, R11, RZ ;  /* 0x0000000b00047223 */ /* 0x000fc800000000ff */
[----:B------:R-:W-:-:S04]  /*0180*/  FFMA R2, R4, -255, R0 ;  /* 0xc37f000004027823 */ /* 0x000fc80000000000 */
[----:B------:R-:W-:Y:S01]  /*0190*/  FFMA R4, R11, R2, R4 ;  /* 0x000000020b047223 */ /* 0x000fe20000000004 */
[----:B------:R-:W-:Y:S01]  /*01a0*/  SHF.R.U32.HI R2, RZ, 0x12, R6 ;  /* 0x00000012ff027819 */ /* 0x000fe20000011606 */
[----:B01----:R-:W-:Y:S06]  /*01b0*/  @!P0 BRA `(.L_x_9) ;  /* 0x0000000000108947 */ /* 0x003fec0003800000 */
[----:B------:R-:W-:Y:S01]  /*01c0*/  IMAD.MOV.U32 R3, RZ, RZ, R0 ;  /* 0x000000ffff037224 */ /* 0x000fe200078e0000 */
[----:B------:R-:W-:-:S07]  /*01d0*/  MOV R4, 0x1f0 ;  /* 0x000001f000047802 */ /* 0x000fce0000000f00 */
[----:B-----5:R-:W-:Y:S05]  /*01e0*/  CALL.REL.NOINC `($__internal_0_$__cuda_sm3x_div_rn_noftz_f32_slowpath) ;  /* 0x0000005800047944 */ /* 0x020fea0003c00000 */
[----:B------:R-:W-:-:S07]  /*01f0*/  IMAD.MOV.U32 R4, RZ, RZ, R0 ;  /* 0x000000ffff047224 */ /* 0x000fce00078e0000 */
.L_x_9:
[----:B------:R-:W-:Y:S05]  /*0200*/  BSYNC.RECONVERGENT B0 ;  /* 0x0000000000007941 */ /* 0x000fea0003800200 */
.L_x_8:
[----:B------:R-:W0:Y:S01]  /*0210*/  LDCU.U8 UR4, c[0x0][0x398] ;  /* 0x00007300ff0477ac */ /* 0x000e220008000000 */
[----:B------:R-:W-:Y:S01]  /*0220*/  LOP3.LUT R2, R2, 0x3, RZ, 0xc0, !PT ;  /* 0x0000000302027812 */ /* 0x000fe200078ec0ff */
[----:B------:R-:W-:Y:S01]  /*0230*/  FADD R4, R4, R4 ;  /* 0x0000000404047221 */ /* 0x000fe20000000000 */
[----:B------:R-:W-:Y:S01]  /*0240*/  LOP3.LUT R0, R6, 0xffff, RZ, 0xc0, !PT ;  /* 0x0000ffff06007812 */ /* 0x000fe200078ec0ff */
[----:B------:R-:W-:Y:S01]  /*0250*/  BSSY.RECONVERGENT B0, `(.L_x_10) ;  /* 0x0000563000007945 */ /* 0x000fe20003800200 */
[----:B------:R-:W-:Y:S01]  /*0260*/  ISETP.GT.AND P0, PT, R2, 0x1, PT ;  /* 0x000000010200780c */ /* 0x000fe20003f04270 */
[----:B-----5:R-:W-:Y:S01]  /*0270*/  FFMA R9, R4, 3.1415927410125732422, R9 ;  /* 0x40490fdb04097823 */ /* 0x020fe20000000009 */
[----:B------:R-:W-:-:S04]  /*0280*/  SHF.R.U32.HI R0, RZ, 0x8, R0 ;  /* 0x00000008ff007819 */ /* 0x000fc80000011600 */
[----:B------:R-:W-:-:S05]  /*0290*/  LOP3.LUT R0, R0, 0x1, RZ, 0xc0, !PT ;  /* 0x0000000100007812 */ /* 0x000fca00078ec0ff */
[----:B0-----:R-:W-:-:S05]  /*02a0*/  VIADD R0, R0, UR4 ;  /* 0x0000000400007c36 */ /* 0x001fca0008000000 */
[----:B------:R-:W-:Y:S01]  /*02b0*/  LOP3.LUT R0, R0, 0x3, RZ, 0xc0, !PT ;  /* 0x0000000300007812 */ /* 0x000fe200078ec0ff */
[----:B------:R-:W-:Y:S06]  /*02c0*/  @P0 BRA `(.L_x_11) ;  /* 0x0000002800b80947 */ /* 0x000fec0003800000 */
[----:B------:R-:W-:-:S13]  /*02d0*/  ISETP.NE.AND P0, PT, R2, RZ, PT ;  /* 0x000000ff0200720c */ /* 0x000fda0003f05270 */
[----:B------:R-:W-:Y:S05]  /*02e0*/  @!P0 BRA `(.L_x_12) ;  /* 0x0000001400588947 */ /* 0x000fea0003800000 */
[----:B------:R-:W-:-:S13]  /*02f0*/  ISETP.GT.AND P0, PT, R0, 0x1, PT ;  /* 0x000000010000780c */ /* 0x000fda0003f04270 */
[----:B------:R-:W-:Y:S05]  /*0300*/  @P0 BRA `(.L_x_13) ;  /* 0x0000000800a80947 */ /* 0x000fea0003800000 */
[----:B------:R-:W-:-:S13]  /*0310*/  ISETP.NE.AND P0, PT, R0, RZ, PT ;  /* 0x000000ff0000720c */ /* 0x000fda0003f05270 */
[----:B------:R-:W-:Y:S05]  /*0320*/  @!P0 BRA `(.L_x_14) ;  /* 0x0000000400508947 */ /* 0x000fea0003800000 */
[C---:B------:R-:W-:Y:S01]  /*0330*/  FMUL R0, R9.reuse, 0.63661974668502807617 ;  /* 0x3f22f98309007820 */ /* 0x040fe20000400000 */
[----:B------:R-:W-:Y:S01]  /*0340*/  FSETP.GE.AND P0, PT, |R9|, 105615, PT ;  /* 0x47ce47800900780b */ /* 0x000fe20003f06200 */
[----:B------:R-:W-:Y:S04]  /*0350*/  BSSY.RECONVERGENT B1, `(.L_x_15) ;  /* 0x000003e000017945 */ /* 0x000fe80003800200 */
[----:B------:R-:W0:Y:S02]  /*0360*/  F2I.NTZ R0, R0 ;  /* 0x0000000000007305 */ /* 0x000e240000203100 */
[----:B0-----:R-:W-:-:S05]  /*0370*/  I2FP.F32.S32 R2, R0 ;  /* 0x0000000000027245 */ /* 0x001fca0000201400 */
[----:B------:R-:W-:-:S04]  /*0380*/  FFMA R3, R2, -1.5707962512969970703, R9 ;  /* 0xbfc90fda02037823 */ /* 0x000fc80000000009 */
[----:B------:R-:W-:-:S04]  /*0390*/  FFMA R3, R2, -7.5497894158615963534e-08, R3 ;  /* 0xb3a2216802037823 */ /* 0x000fc80000000003 */
[----:B------:R-:W-:Y:S01]  /*03a0*/  FFMA R2, R2, -5.3903029534742383927e-15, R3 ;  /* 0xa7c234c502027823 */ /* 0x000fe20000000003 */
[----:B------:R-:W-:Y:S06]  /*03b0*/  @!P0 BRA `(.L_x_16) ;  /* 0x0000000000dc8947 */ /* 0x000fec0003800000 */
[----:B------:R-:W-:-:S13]  /*03c0*/  FSETP.NEU.AND P0, PT, |R9|, +INF , PT ;  /* 0x7f8000000900780b */ /* 0x000fda0003f0d200 */
[----:B------:R-:W-:Y:S01]  /*03d0*/  @!P0 FMUL R2, RZ, R9 ;  /* 0x00000009ff028220 */ /* 0x000fe20000400000 */
[----:B------:R-:W-:Y:S01]  /*03e0*/  @!P0 IMAD.MOV.U32 R0, RZ, RZ, RZ ;  /* 0x000000ffff008224 */ /* 0x000fe200078e00ff */
[----:B------:R-:W-:Y:S06]  /*03f0*/  @!P0 BRA `(.L_x_16) ;  /* 0x0000000000cc8947 */ /* 0x000fec0003800000 */
[----:B------:R-:W-:Y:S01]  /*0400*/  IMAD.SHL.U32 R2, R9, 0x100, RZ ;  /* 0x0000010009027824 */ /* 0x000fe200078e00ff */
[----:B------:R-:W0:Y:S01]  /*0410*/  LDCU.64 UR8, c[0x4][URZ] ;  /* 0x01000000ff0877ac */ /* 0x000e220008000a00 */
[----:B------:R-:W-:Y:S02]  /*0420*/  IMAD.MOV.U32 R8, RZ, RZ, RZ ;  /* 0x000000ffff087224 */ /* 0x000fe400078e00ff */
[----:B------:R-:W-:Y:S01]  /*0430*/  IMAD.MOV.U32 R0, RZ, RZ, R1 ;  /* 0x000000ffff007224 */ /* 0x000fe200078e0001 */
[----:B------:R-:W-:Y:S01]  /*0440*/  LOP3.LUT R15, R2, 0x80000000, RZ, 0xfc, !PT ;  /* 0x80000000020f7812 */ /* 0x000fe200078efcff */
[----:B------:R-:W-:Y:S01]  /*0450*/  UMOV UR5, URZ ;  /* 0x000000ff00057c82 */ /* 0x000fe20008000000 */
[----:B------:R-:W-:-:S05]  /*0460*/  UMOV UR4, URZ ;  /* 0x000000ff00047c82 */ /* 0x000fca0008000000 */
.L_x_17:
[----:B0-----:R-:W-:Y:S02]  /*0470*/  IMAD.U32 R10, RZ, RZ, UR8 ;  /* 0x00000008ff0a7e24 */ /* 0x001fe4000f8e00ff */
[----:B------:R-:W-:-:S05]  /*0480*/  IMAD.U32 R11, RZ, RZ, UR9 ;  /* 0x00000009ff0b7e24 */ /* 0x000fca000f8e00ff */
[----:B------:R-:W2:Y:S01]  /*0490*/  LDG.E.CONSTANT R2, desc[UR6][R10.64] ;  /* 0x000000060a027981 */ /* 0x000ea2000c1e9900 */
[----:B------:R-:W-:Y:S02]  /*04a0*/  UIADD3 UR8, UP0, UPT, UR8, 0x4, URZ ;  /* 0x0000000408087890 */ /* 0x000fe4000ff1e0ff */
[----:B------:R-:W-:Y:S02]  /*04b0*/  UIADD3 UR4, UPT, UPT, UR4, 0x1, URZ ;  /* 0x0000000104047890 */ /* 0x000fe4000fffe0ff */
[----:B------:R-:W-:Y:S02]  /*04c0*/  UIADD3.X UR9, UPT, UPT, URZ, UR9, URZ, UP0, !UPT ;  /* 0x00000009ff097290 */ /* 0x000fe400087fe4ff */
[----:B------:R-:W-:Y:S01]  /*04d0*/  UISETP.NE.AND UP0, UPT, UR4, 0x6, UPT ;  /* 0x000000060400788c */ /* 0x000fe2000bf05270 */
[----:B--2---:R-:W-:-:S03]  /*04e0*/  IMAD.WIDE.U32 R2, R2, R15, RZ ;  /* 0x0000000f02027225 */ /* 0x004fc600078e00ff */
[----:B------:R-:W-:-:S04]  /*04f0*/  IADD3 R13, P0, PT, R2, R8, RZ ;  /* 0x00000008020d7210 */ /* 0x000fc80007f1e0ff */
[----:B------:R-:W-:Y:S01]  /*0500*/  IADD3.X R8, PT, PT, R3, UR5, RZ, P0, !PT ;  /* 0x0000000503087c10 */ /* 0x000fe200087fe4ff */
[----:B------:R0:W-:Y:S02]  /*0510*/  STL [R0], R13 ;  /* 0x0000000d00007387 */ /* 0x0001e40000100800 */
[----:B0-----:R-:W-:Y:S01]  /*0520*/  VIADD R0, R0, 0x4 ;  /* 0x0000000400007836 */ /* 0x001fe20000000000 */
[----:B------:R-:W-:Y:S06]  /*0530*/  BRA.U UP0, `(.L_x_17) ;  /* 0xfffffffd00cc7547 */ /* 0x000fec000b83ffff */
[----:B------:R-:W-:Y:S01]  /*0540*/  SHF.R.U32.HI R4, RZ, 0x17, R9 ;  /* 0x00000017ff047819 */ /* 0x000fe20000011609 */
[----:B------:R0:W-:Y:S03]  /*0550*/  STL [R1+0x18], R8 ;  /* 0x0000180801007387 */ /* 0x0001e60000100800 */
[C---:B------:R-:W-:Y:S02]  /*0560*/  LOP3.LUT R0, R4.reuse, 0xe0, RZ, 0xc0, !PT ;  /* 0x000000e004007812 */ /* 0x040fe400078ec0ff */
[----:B------:R-:W-:-:S03]  /*0570*/  LOP3.LUT P0, RZ, R4, 0x1f, RZ, 0xc0, !PT ;  /* 0x0000001f04ff7812 */ /* 0x000fc6000780c0ff */
[----:B------:R-:W-:-:S05]  /*0580*/  VIADD R0, R0, 0xffffff80 ;  /* 0xffffff8000007836 */ /* 0x000fca0000000000 */
[----:B------:R-:W-:-:S05]  /*0590*/  SHF.R.U32.HI R0, RZ, 0x5, R0 ;  /* 0x00000005ff007819 */ /* 0x000fca0000011600 */
[----:B------:R-:W-:-:S05]  /*05a0*/  IMAD R12, R0, -0x4, R1 ;  /* 0xfffffffc000c7824 */ /* 0x000fca00078e0201 */
[----:B------:R-:W2:Y:S04]  /*05b0*/  LDL R0, [R12+0x18] ;  /* 0x000018000c007983 */ /* 0x000ea80000100800 */
[----:B------:R-:W2:Y:S04]  /*05c0*/  LDL R3, [R12+0x14] ;  /* 0x000014000c037983 */ /* 0x000ea80000100800 */
[----:B------:R-:W3:Y:S01]  /*05d0*/  @P0 LDL R2, [R12+0x10] ;  /* 0x000010000c020983 */ /* 0x000ee20000100800 */
[----:B------:R-:W-:Y:S01]  /*05e0*/  LOP3.LUT R4, R4, 0x1f, RZ, 0xc0, !PT ;  /* 0x0000001f04047812 */ /* 0x000fe200078ec0ff */
[----:B------:R-:W-:Y:S01]  /*05f0*/  UMOV UR4, 0x54442d19 ;  /* 0x54442d1900047882 */ /* 0x000fe20000000000 */
[----:B------:R-:W-:-:S02]  /*0600*/  UMOV UR5, 0x3bf921fb ;  /* 0x3bf921fb00057882 */ /* 0x000fc40000000000 */
[-C--:B--2---:R-:W-:Y:S02]  /*0610*/  @P0 SHF.L.W.U32.HI R0, R3, R4.reuse, R0 ;  /* 0x0000000403000219 */ /* 0x084fe40000010e00 */
[----:B---3--:R-:W-:Y:S02]  /*0620*/  @P0 SHF.L.W.U32.HI R3, R2, R4, R3 ;  /* 0x0000000402030219 */ /* 0x008fe40000010e03 */
[----:B------:R-:W-:Y:S02]  /*0630*/  ISETP.GE.AND P0, PT, R9, RZ, PT ;  /* 0x000000ff0900720c */ /* 0x000fe40003f06270 */
[C---:B------:R-:W-:Y:S01]  /*0640*/  SHF.L.W.U32.HI R2, R3.reuse, 0x2, R0 ;  /* 0x0000000203027819 */ /* 0x040fe20000010e00 */
[----:B------:R-:W-:-:S03]  /*0650*/  IMAD.SHL.U32 R3, R3, 0x4, RZ ;  /* 0x0000000403037824 */ /* 0x000fc600078e00ff */
[----:B------:R-:W-:Y:S02]  /*0660*/  SHF.R.S32.HI R4, RZ, 0x1f, R2 ;  /* 0x0000001fff047819 */ /* 0x000fe40000011402 */
[----:B------:R-:W-:Y:S02]  /*0670*/  LOP3.LUT R9, R2, R9, RZ, 0x3c, !PT ;  /* 0x0000000902097212 */ /* 0x000fe400078e3cff */
[C---:B------:R-:W-:Y:S02]  /*0680*/  LOP3.LUT R10, R4.reuse, R3, RZ, 0x3c, !PT ;  /* 0x00000003040a7212 */ /* 0x040fe400078e3cff */
[----:B------:R-:W-:Y:S02]  /*0690*/  LOP3.LUT R11, R4, R2, RZ, 0x3c, !PT ;  /* 0x00000002040b7212 */ /* 0x000fe400078e3cff */
[----:B------:R-:W-:Y:S02]  /*06a0*/  SHF.R.U32.HI R3, RZ, 0x1e, R0 ;  /* 0x0000001eff037819 */ /* 0x000fe40000011600 */
[----:B------:R-:W-:-:S02]  /*06b0*/  ISETP.GE.AND P1, PT, R9, RZ, PT ;  /* 0x000000ff0900720c */ /* 0x000fc40003f26270 */
[----:B------:R-:W1:Y:S01]  /*06c0*/  I2F.F64.S64 R10, R10 ;  /* 0x0000000a000a7312 */ /* 0x000e620000301c00 */
[----:B------:R-:W-:-:S05]  /*06d0*/  LEA.HI R0, R2, R3, RZ, 0x1 ;  /* 0x0000000302007211 */ /* 0x000fca00078f08ff */
[----:B------:R-:W-:-:S04]  /*06e0*/  IMAD.MOV R2, RZ, RZ, -R0 ;  /* 0x000000ffff027224 */ /* 0x000fc800078e0a00 */
[----:B------:R-:W-:Y:S01]  /*06f0*/  @!P0 IMAD.MOV.U32 R0, RZ, RZ, R2 ;  /* 0x000000ffff008224 */ /* 0x000fe200078e0002 */
[----:B-1----:R-:W-:-:S10]  /*0700*/  DMUL R12, R10, UR4 ;  /* 0x000000040a0c7c28 */ /* 0x002fd40008000000 */
[----:B------:R-:W1:Y:S02]  /*0710*/  F2F.F32.F64 R12, R12 ;  /* 0x0000000c000c7310 */ /* 0x000e640000301000 */
[----:B01----:R-:W-:-:S07]  /*0720*/  FSEL R2, -R12, R12, !P1 ;  /* 0x0000000c0c027208 */ /* 0x003fce0004800100 */
.L_x_16:
[----:B------:R-:W-:Y:S05]  /*0730*/  BSYNC.RECONVERGENT B1 ;  /* 0x0000000000017941 */ /* 0x000fea0003800200 */
.L_x_15:
[----:B------:R-:W-:Y:S01]  /*0740*/  LOP3.LUT R8, R0, 0x1, RZ, 0xc0, !PT ;  /* 0x0000000100087812 */ /* 0x000fe200078ec0ff */
[----:B------:R-:W-:Y:S02]  /*0750*/  IMAD.MOV.U32 R4, RZ, RZ, 0x37cbac00 ;  /* 0x37cbac00ff047424 */ /* 0x000fe400078e00ff */
[----:B------:R-:W-:Y:S01]  /*0760*/  FMUL R3, R2, R2 ;  /* 0x0000000202037220 */ /* 0x000fe20000400000 */
[----:B------:R-:W-:Y:S01]  /*0770*/  IMAD.MOV.U32 R11, RZ, RZ, 0x3effffff ;  /* 0x3effffffff0b7424 */ /* 0x000fe200078e00ff */
[----:B------:R-:W-:Y:S01]  /*0780*/  ISETP.NE.U32.AND P0, PT, R8, 0x1, PT ;  /* 0x000000010800780c */ /* 0x000fe20003f05070 */
[----:B------:R-:W-:Y:S02]  /*0790*/  IMAD.MOV.U32 R8, RZ, RZ, 0x3d2aaabb ;  /* 0x3d2aaabbff087424 */ /* 0x000fe400078e00ff */
[----:B------:R-:W-:Y:S01]  /*07a0*/  FFMA R4, R3, R4, -0.0013887860113754868507 ;  /* 0xbab607ed03047423 */ /* 0x000fe20000000004 */
[----:B------:R-:W-:Y:S02]  /*07b0*/  LOP3.LUT P1, RZ, R0, 0x2, RZ, 0xc0, !PT ;  /* 0x0000000200ff7812 */ /* 0x000fe4000782c0ff */
[----:B------:R-:W-:-:S02]  /*07c0*/  FSEL R0, R2, 1, P0 ;  /* 0x3f80000002007808 */ /* 0x000fc40000000000 */
[----:B------:R-:W-:Y:S02]  /*07d0*/  FSEL R4, R4, -0.00019574658654164522886, !P0 ;  /* 0xb94d415304047808 */ /* 0x000fe40004000000 */
[----:B------:R-:W-:Y:S01]  /*07e0*/  FSEL R8, R8, 0.0083327032625675201416, !P0 ;  /* 0x3c0885e408087808 */ /* 0x000fe20004000000 */
[----:B------:R-:W-:Y:S01]  /*07f0*/  FFMA R9, R3, R0, RZ ;  /* 0x0000000003097223 */ /* 0x000fe200000000ff */
[----:B------:R-:W-:-:S03]  /*0800*/  FSEL R11, -R11, -0.16666662693023681641, !P0 ;  /* 0xbe2aaaa80b0b7808 */ /* 0x000fc60004000100 */
[----:B------:R-:W-:-:S04]  /*0810*/  FFMA R4, R3, R4, R8 ;  /* 0x0000000403047223 */ /* 0x000fc80000000008 */
[----:B------:R-:W-:-:S04]  /*0820*/  FFMA R4, R3, R4, R11 ;  /* 0x0000000403047223 */ /* 0x000fc8000000000b */
[----:B------:R-:W-:-:S04]  /*0830*/  FFMA R0, R9, R4, R0 ;  /* 0x0000000409007223 */ /* 0x000fc80000000000 */
[----:B------:R-:W-:-:S04]  /*0840*/  @P1 FADD R0, RZ, -R0 ;  /* 0x80000000ff001221 */ /* 0x000fc80000000000 */
[----:B------:R-:W-:Y:S01]  /*0850*/  FADD R2, -R0, -RZ ;  /* 0x800000ff00027221 */ /* 0x000fe20000000100 */
[----:B------:R-:W-:Y:S06]  /*0860*/  BRA `(.L_x_18) ;  /* 0x0000005000047947 */ /* 0x000fec0003800000 */
.L_x_14:
        /* <DEDUP_REMOVED lines=20> */
.L_x_21:
        /* <DEDUP_REMOVED lines=25> */
[----:B------:R-:W-:Y:S01]  /*0b40*/  UMOV UR5, 0x3bf921fb ;  /* 0x3bf921fb00057882 */ /* 0x000fe20000000000 */
[----:B------:R-:W-:-:S02]  /*0b50*/  ISETP.GE.AND P1, PT, R9, RZ, PT ;  /* 0x000000ff0900720c */ /* 0x000fc40003f26270 */
[-C--:B--2---:R-:W-:Y:S02]  /*0b60*/  @P0 SHF.L.W.U32.HI R0, R3, R4.reuse, R0 ;  /* 0x0000000403000219 */ /* 0x084fe40000010e00 */
[----:B---3--:R-:W-:-:S04]  /*0b70*/  @P0 SHF.L.W.U32.HI R3, R2, R4, R3 ;  /* 0x0000000402030219 */ /* 0x008fc80000010e03 */
        /* <DEDUP_REMOVED lines=15> */
.L_x_20:
[----:B------:R-:W-:Y:S05]  /*0c70*/  BSYNC.RECONVERGENT B1 ;  /* 0x0000000000017941 */ /* 0x000fea0003800200 */
.L_x_19:
[----:B------:R-:W-:Y:S01]  /*0c80*/  LOP3.LUT R8, R2, 0x1, RZ, 0xc0, !PT ;  /* 0x0000000102087812 */ /* 0x000fe200078ec0ff */
[----:B------:R-:W-:Y:S02]  /*0c90*/  IMAD.MOV.U32 R4, RZ, RZ, 0x37cbac00 ;  /* 0x37cbac00ff047424 */ /* 0x000fe400078e00ff */
[----:B------:R-:W-:Y:S01]  /*0ca0*/  FMUL R3, R0, R0 ;  /* 0x0000000000037220 */ /* 0x000fe20000400000 */
[----:B------:R-:W-:Y:S01]  /*0cb0*/  VIADD R2, R2, 0x1 ;  /* 0x0000000102027836 */ /* 0x000fe20000000000 */
[----:B------:R-:W-:Y:S01]  /*0cc0*/  ISETP.NE.U32.AND P0, PT, R8, 0x1, PT ;  /* 0x000000010800780c */ /* 0x000fe20003f05070 */
[----:B------:R-:W-:Y:S02]  /*0cd0*/  IMAD.MOV.U32 R8, RZ, RZ, 0x3c0885e4 ;  /* 0x3c0885e4ff087424 */ /* 0x000fe400078e00ff */
[----:B------:R-:W-:Y:S01]  /*0ce0*/  FFMA R4, R3, R4, -0.0013887860113754868507 ;  /* 0xbab607ed03047423 */ /* 0x000fe20000000004 */
[----:B------:R-:W-:Y:S01]  /*0cf0*/  IMAD.MOV.U32 R11, RZ, RZ, 0x3e2aaaa8 ;  /* 0x3e2aaaa8ff0b7424 */ /* 0x000fe200078e00ff */
[----:B------:R-:W-:-:S02]  /*0d00*/  LOP3.LUT P1, RZ, R2, 0x2, RZ, 0xc0, !PT ;  /* 0x0000000202ff7812 */ /* 0x000fc4000782c0ff */
[----:B------:R-:W-:Y:S02]  /*0d10*/  FSEL R8, R8, 0.041666727513074874878, !P0 ;  /* 0x3d2aaabb08087808 */ /* 0x000fe40004000000 */
[----:B------:R-:W-:Y:S02]  /*0d20*/  FSEL R4, R4, -0.00019574658654164522886, P0 ;  /* 0xb94d415304047808 */ /* 0x000fe40000000000 */
[----:B------:R-:W-:Y:S02]  /*0d30*/  FSEL R0, R0, 1, !P0 ;  /* 0x3f80000000007808 */ /* 0x000fe40004000000 */
[----:B------:R-:W-:Y:S01]  /*0d40*/  FSEL R11, -R11, -0.4999999701976776123, !P0 ;  /* 0xbeffffff0b0b7808 */ /* 0x000fe20004000100 */
[C---:B------:R-:W-:Y:S02]  /*0d50*/  FFMA R4, R3.reuse, R4, R8 ;  /* 0x0000000403047223 */ /* 0x040fe40000000008 */
[C---:B------:R-:W-:Y:S02]  /*0d60*/  FFMA R9, R3.reuse, R0, RZ ;  /* 0x0000000003097223 */ /* 0x040fe400000000ff */
[----:B------:R-:W-:-:S04]  /*0d70*/  FFMA R4, R3, R4, R11 ;  /* 0x0000000403047223 */ /* 0x000fc8000000000b */
[----:B------:R-:W-:-:S04]  /*0d80*/  FFMA R2, R9, R4, R0 ;  /* 0x0000000409027223 */ /* 0x000fc80000000000 */
[----:B------:R-:W-:Y:S01]  /*0d90*/  @P1 FADD R2, RZ, -R2 ;  /* 0x80000002ff021221 */ /* 0x000fe20000000000 */
[----:B------:R-:W-:Y:S06]  /*0da0*/  BRA `(.L_x_18) ;  /* 0x0000004800b47947 */ /* 0x000fec0003800000 */
.L_x_13:
[----:B------:R-:W-:-:S13]  /*0db0*/  ISETP.NE.AND P0, PT, R0, 0x2, PT ;  /* 0x000000020000780c */ /* 0x000fda0003f05270 */
        /* <DEDUP_REMOVED lines=21> */
.L_x_25:
        /* <DEDUP_REMOVED lines=44> */
.L_x_24:
[----:B------:R-:W-:Y:S05]  /*11d0*/  BSYNC.RECONVERGENT B1 ;  /* 0x0000000000017941 */ /* 0x000fea0003800200 */
.L_x_23:
        /* <DEDUP_REMOVED lines=16> */
[----:B------:R-:W-:Y:S01]  /*12e0*/  @P1 FADD R2, RZ, -R2 ;  /* 0x80000002ff021221 */ /* 0x000fe20000000000 */
[----:B------:R-:W-:Y:S06]  /*12f0*/  BRA `(.L_x_18) ;  /* 0x0000004400607947 */ /* 0x000fec0003800000 */
.L_x_22:
        /* <DEDUP_REMOVED lines=20> */
.L_x_28:
        /* <DEDUP_REMOVED lines=44> */
.L_x_27:
[----:B------:R-:W-:Y:S05]  /*1700*/  BSYNC.RECONVERGENT B1 ;  /* 0x0000000000017941 */ /* 0x000fea0003800200 */
.L_x_26:
        /* <DEDUP_REMOVED lines=17> */
[----:B------:R-:W-:-:S04]  /*1820*/  @P1 FADD R0, RZ, -R0 ;  /* 0x80000000ff001221 */ /* 0x000fc80000000000 */
[----:B------:R-:W-:Y:S01]  /*1830*/  FADD R2, -R0, -RZ ;  /* 0x800000ff00027221 */ /* 0x000fe20000000100 */
[----:B------:R-:W-:Y:S06]  /*1840*/  BRA `(.L_x_18) ;  /* 0x00000040000c7947 */ /* 0x000fec0003800000 */
.L_x_12:
        /* <DEDUP_REMOVED lines=24> */
.L_x_33:
        /* <DEDUP_REMOVED lines=44> */
.L_x_32:
[----:B------:R-:W-:Y:S05]  /*1c90*/  BSYNC.RECONVERGENT B1 ;  /* 0x0000000000017941 */ /* 0x000fea0003800200 */
.L_x_31:
        /* <DEDUP_REMOVED lines=19> */
.L_x_30:
        /* <DEDUP_REMOVED lines=20> */
.L_x_36:
        /* <DEDUP_REMOVED lines=44> */
.L_x_35:
[----:B------:R-:W-:Y:S05]  /*21d0*/  BSYNC.RECONVERGENT B1 ;  /* 0x0000000000017941 */ /* 0x000fea0003800200 */
.L_x_34:
        /* <DEDUP_REMOVED lines=18> */
.L_x_29:
        /* <DEDUP_REMOVED lines=22> */
.L_x_40:
        /* <DEDUP_REMOVED lines=44> */
.L_x_39:
[----:B------:R-:W-:Y:S05]  /*2720*/  BSYNC.RECONVERGENT B1 ;  /* 0x0000000000017941 */ /* 0x000fea0003800200 */
.L_x_38:
        /* <DEDUP_REMOVED lines=20> */
.L_x_37:
        /* <DEDUP_REMOVED lines=20> */
.L_x_43:
        /* <DEDUP_REMOVED lines=44> */
.L_x_42:
[----:B------:R-:W-:Y:S05]  /*2c70*/  BSYNC.RECONVERGENT B1 ;  /* 0x0000000000017941 */ /* 0x000fea0003800200 */
.L_x_41:
        /* <DEDUP_REMOVED lines=19> */
.L_x_11:
[----:B------:R-:W-:-:S13]  /*2db0*/  ISETP.NE.AND P0, PT, R2, 0x2, PT ;  /* 0x000000020200780c */ /* 0x000fda0003f05270 */
        /* <DEDUP_REMOVED lines=25> */
.L_x_49:
        /* <DEDUP_REMOVED lines=44> */
.L_x_48:
[----:B------:R-:W-:Y:S05]  /*3210*/  BSYNC.RECONVERGENT B1 ;  /* 0x0000000000017941 */ /* 0x000fea0003800200 */
.L_x_47:
        /* <DEDUP_REMOVED lines=18> */
.L_x_46:
        /* <DEDUP_REMOVED lines=20> */
.L_x_52:
        /* <DEDUP_REMOVED lines=44> */
.L_x_51:
[----:B------:R-:W-:Y:S05]  /*3740*/  BSYNC.RECONVERGENT B1 ;  /* 0x0000000000017941 */ /* 0x000fea0003800200 */
.L_x_50:
        /* <DEDUP_REMOVED lines=20> */
.L_x_45:
        /* <DEDUP_REMOVED lines=22> */
.L_x_56:
        /* <DEDUP_REMOVED lines=44> */
.L_x_55:
[----:B------:R-:W-:Y:S05]  /*3cb0*/  BSYNC.RECONVERGENT B1 ;  /* 0x0000000000017941 */ /* 0x000fea0003800200 */
.L_x_54:
        /* <DEDUP_REMOVED lines=19> */
.L_x_53:
        /* <DEDUP_REMOVED lines=20> */
.L_x_59:
        /* <DEDUP_REMOVED lines=44> */
.L_x_58:
[----:B------:R-:W-:Y:S05]  /*41f0*/  BSYNC.RECONVERGENT B1 ;  /* 0x0000000000017941 */ /* 0x000fea0003800200 */
.L_x_57:
        /* <DEDUP_REMOVED lines=19> */
.L_x_44:
        /* <DEDUP_REMOVED lines=24> */
.L_x_64:
        /* <DEDUP_REMOVED lines=44> */
.L_x_63:
[----:B------:R-:W-:Y:S05]  /*4770*/  BSYNC.RECONVERGENT B1 ;  /* 0x0000000000017941 */ /* 0x000fea0003800200 */
.L_x_62:
        /* <DEDUP_REMOVED lines=20> */
.L_x_61:
        /* <DEDUP_REMOVED lines=20> */
.L_x_67:
        /* <DEDUP_REMOVED lines=44> */
.L_x_66:
[----:B------:R-:W-:Y:S05]  /*4cc0*/  BSYNC.RECONVERGENT B1 ;  /* 0x0000000000017941 */ /* 0x000fea0003800200 */
.L_x_65:
        /* <DEDUP_REMOVED lines=19> */
.L_x_60:
        /* <DEDUP_REMOVED lines=22> */
.L_x_71:
        /* <DEDUP_REMOVED lines=44> */
.L_x_70:
[----:B------:R-:W-:Y:S05]  /*5220*/  BSYNC.RECONVERGENT B1 ;  /* 0x0000000000017941 */ /* 0x000fea0003800200 */
.L_x_69:
        /* <DEDUP_REMOVED lines=19> */
.L_x_68:
        /* <DEDUP_REMOVED lines=20> */
.L_x_74:
        /* <DEDUP_REMOVED lines=44> */
.L_x_73:
[----:B------:R-:W-:Y:S05]  /*5760*/  BSYNC.RECONVERGENT B1 ;  /* 0x0000000000017941 */ /* 0x000fea0003800200 */
.L_x_72:
        /* <DEDUP_REMOVED lines=16> */
[----:B------:R-:W-:-:S07]  /*5870*/  @P1 FADD R2, RZ, -R2 ;  /* 0x80000002ff021221 */ /* 0x000fce0000000000 */
.L_x_18:
[----:B------:R-:W-:Y:S05]  /*5880*/  BSYNC.RECONVERGENT B0 ;  /* 0x0000000000007941 */ /* 0x000fea0003800200 */
.L_x_10:
[----:B------:R-:W0:Y:S01]  /*5890*/  I2F.U8 R3, R6 ;  /* 0x0000000600037306 */ /* 0x000e220000001000 */
[----:B------:R-:W-:Y:S01]  /*58a0*/  IMAD.MOV.U32 R0, RZ, RZ, 0x3b808081 ;  /* 0x3b808081ff007424 */ /* 0x000fe200078e00ff */
[----:B------:R-:W-:Y:S03]  /*58b0*/  BSSY.RECONVERGENT B0, `(.L_x_75) ;  /* 0x000000a000007945 */ /* 0x000fe60003800200 */
[----:B------:R-:W-:-:S04]  /*58c0*/  FFMA R9, R0, -R7, 1 ;  /* 0x3f80000000097423 */ /* 0x000fc80000000807 */
[----:B------:R-:W-:Y:S01]  /*58d0*/  FFMA R0, R9, R0, 0.0039215688593685626984 ;  /* 0x3b80808109007423 */ /* 0x000fe20000000000 */
[----:B0-----:R-:W0:Y:S03]  /*58e0*/  FCHK P0, R3, 255 ;  /* 0x437f000003007902 */ /* 0x001e260000000000 */
[----:B------:R-:W-:-:S04]  /*58f0*/  FFMA R4, R0, R3, RZ ;  /* 0x0000000300047223 */ /* 0x000fc800000000ff */
[----:B------:R-:W-:-:S04]  /*5900*/  FFMA R9, R4, -255, R3 ;  /* 0xc37f000004097823 */ /* 0x000fc80000000003 */
[----:B------:R-:W-:Y:S01]  /*5910*/  FFMA R0, R0, R9, R4 ;  /* 0x0000000900007223 */ /* 0x000fe20000000004 */
[----:B0-----:R-:W-:Y:S06]  /*5920*/  @!P0 BRA `(.L_x_76) ;  /* 0x0000000000088947 */ /* 0x001fec0003800000 */
[----:B------:R-:W-:-:S07]  /*5930*/  MOV R4, 0x5950 ;  /* 0x0000595000047802 */ /* 0x000fce0000000f00 */
[----:B------:R-:W-:Y:S05]  /*5940*/  CALL.REL.NOINC `($__internal_0_$__cuda_sm3x_div_rn_noftz_f32_slowpath) ;  /* 0x00000000002c7944 */ /* 0x000fea0003c00000 */
.L_x_76:
[----:B------:R-:W-:Y:S05]  /*5950*/  BSYNC.RECONVERGENT B0 ;  /* 0x0000000000007941 */ /* 0x000fea0003800200 */
.L_x_75:
[----:B------:R-:W0:Y:S01]  /*5960*/  LDC.64 R8, c[0x0][0x390] ;  /* 0x0000e400ff087b82 */ /* 0x000e220000000a00 */
[----:B------:R-:W-:-:S04]  /*5970*/  SHF.R.U32.HI R6, RZ, 0x16, R6 ;  /* 0x00000016ff067819 */ /* 0x000fc80000011606 */
[----:B------:R-:W-:-:S04]  /*5980*/  LOP3.LUT R6, R6, 0x3, RZ, 0xc0, !PT ;  /* 0x0000000306067812 */ /* 0x000fc800078ec0ff */
[----:B------:R-:W-:-:S05]  /*5990*/  I2FP.F32.U32 R6, R6 ;  /* 0x0000000600067245 */ /* 0x000fca0000201000 */
[----:B------:R-:W-:-:S04]  /*59a0*/  FMUL R3, R6, 0.25 ;  /* 0x3e80000006037820 */ /* 0x000fc80000400000 */
[----:B------:R-:W-:-:S04]  /*59b0*/  FFMA R3, R3, 0.25, R0 ;  /* 0x3e80000003037823 */ /* 0x000fc80000000000 */
[----:B------:R-:W-:Y:S01]  /*59c0*/  FMUL R3, R3, R2 ;  /* 0x0000000203037220 */ /* 0x000fe20000400000 */
[----:B0-----:R-:W-:-:S05]  /*59d0*/  IMAD.WIDE R4, R5, 0x4, R8 ;  /* 0x0000000405047825 */ /* 0x001fca00078e0208 */
[----:B------:R-:W-:Y:S01]  /*59e0*/  STG.E desc[UR6][R4.64], R3 ;  /* 0x0000000304007986 */ /* 0x000fe2000c101906 */
[----:B------:R-:W-:Y:S05]  /*59f0*/  EXIT ;  /* 0x000000000000794d */ /* 0x000fea0003800000 */
        .weak           $__internal_0_$__cuda_sm3x_div_rn_noftz_f32_slowpath
        .type           $__internal_0_$__cuda_sm3x_div_rn_noftz_f32_slowpath,@function
        .size           $__internal_0_$__cuda_sm3x_div_rn_noftz_f32_slowpath,(.L_x_89 - $__internal_0_$__cuda_sm3x_div_rn_noftz_f32_slowpath)
$__internal_0_$__cuda_sm3x_div_rn_noftz_f32_slowpath:
[----:B------:R-:W-:Y:S01]  /*5a00*/  SHF.R.U32.HI R10, RZ, 0x17, R7 ;  /* 0x00000017ff0a7819 */ /* 0x000fe20000011607 */
[----:B------:R-:W-:Y:S01]  /*5a10*/  BSSY.RECONVERGENT B1, `(.L_x_77) ;  /* 0x0000064000017945 */ /* 0x000fe20003800200 */
[----:B------:R-:W-:Y:S01]  /*5a20*/  SHF.R.U32.HI R0, RZ, 0x17, R3 ;  /* 0x00000017ff007819 */ /* 0x000fe20000011603 */
[----:B------:R-:W-:Y:S01]  /*5a30*/  IMAD.MOV.U32 R12, RZ, RZ, 0x437f0000 ;  /* 0x437f0000ff0c7424 */ /* 0x000fe200078e00ff */
[----:B------:R-:W-:Y:S02]  /*5a40*/  LOP3.LUT R10, R10, 0xff, RZ, 0xc0, !PT ;  /* 0x000000ff0a0a7812 */ /* 0x000fe400078ec0ff */
[----:B------:R-:W-:-:S03]  /*5a50*/  LOP3.LUT R14, R0, 0xff, RZ, 0xc0, !PT ;  /* 0x000000ff000e7812 */ /* 0x000fc600078ec0ff */
[----:B------:R-:W-:Y:S02]  /*5a60*/  VIADD R11, R10, 0xffffffff ;  /* 0xffffffff0a0b7836 */ /* 0x000fe40000000000 */
[----:B------:R-:W-:-:S03]  /*5a70*/  VIADD R13, R14, 0xffffffff ;  /* 0xffffffff0e0d7836 */ /* 0x000fc60000000000 */
[----:B------:R-:W-:-:S04]  /*5a80*/  ISETP.GT.U32.AND P0, PT, R11, 0xfd, PT ;  /* 0x000000fd0b00780c */ /* 0x000fc80003f04070 */
[----:B------:R-:W-:-:S13]  /*5a90*/  ISETP.GT.U32.OR P0, PT, R13, 0xfd, P0 ;  /* 0x000000fd0d00780c */ /* 0x000fda0000704470 */
[----:B------:R-:W-:Y:S01]  /*5aa0*/  @!P0 IMAD.MOV.U32 R8, RZ, RZ, RZ ;  /* 0x000000ffff088224 */ /* 0x000fe200078e00ff */
[----:B------:R-:W-:Y:S06]  /*5ab0*/  @!P0 BRA `(.L_x_78) ;  /* 0x0000000000608947 */ /* 0x000fec0003800000 */
[----:B------:R-:W-:Y:S01]  /*5ac0*/  IMAD.MOV.U32 R0, RZ, RZ, 0x437f0000 ;  /* 0x437f0000ff007424 */ /* 0x000fe200078e00ff */
[----:B------:R-:W-:-:S04]  /*5ad0*/  FSETP.GTU.FTZ.AND P0, PT, |R3|, +INF , PT ;  /* 0x7f8000000300780b */ /* 0x000fc80003f1c200 */
[----:B------:R-:W-:-:S04]  /*5ae0*/  FSETP.GTU.FTZ.AND P1, PT, |R0|, +INF , PT ;  /* 0x7f8000000000780b */ /* 0x000fc80003f3c200 */
[----:B------:R-:W-:-:S13]  /*5af0*/  PLOP3.LUT P0, PT, P0, P1, PT, 0xf8, 0x8f ;  /* 0x00000000008f781c */ /* 0x000fda0000703f70 */
[----:B------:R-:W-:Y:S05]  /*5b00*/  @P0 BRA `(.L_x_79) ;  /* 0x00000004004c0947 */ /* 0x000fea0003800000 */
[----:B------:R-:W-:-:S13]  /*5b10*/  LOP3.LUT P0, RZ, R12, 0x7fffffff, R3, 0xc8, !PT ;  /* 0x7fffffff0cff7812 */ /* 0x000fda000780c803 */
[----:B------:R-:W-:Y:S05]  /*5b20*/  @!P0 BRA `(.L_x_80) ;  /* 0x00000004003c8947 */ /* 0x000fea0003800000 */
[C---:B------:R-:W-:Y:S02]  /*5b30*/  FSETP.NEU.FTZ.AND P2, PT, |R3|.reuse, +INF , PT ;  /* 0x7f8000000300780b */ /* 0x040fe40003f5d200 */
[----:B------:R-:W-:Y:S02]  /*5b40*/  FSETP.NEU.FTZ.AND P1, PT, |R0|, +INF , PT ;  /* 0x7f8000000000780b */ /* 0x000fe40003f3d200 */
[----:B------:R-:W-:-:S11]  /*5b50*/  FSETP.NEU.FTZ.AND P0, PT, |R3|, +INF , PT ;  /* 0x7f8000000300780b */ /* 0x000fd60003f1d200 */
[----:B------:R-:W-:Y:S05]  /*5b60*/  @!P1 BRA !P2, `(.L_x_80) ;  /* 0x00000004002c9947 */ /* 0x000fea0005000000 */
[----:B------:R-:W-:-:S04]  /*5b70*/  LOP3.LUT P2, RZ, R3, 0x7fffffff, RZ, 0xc0, !PT ;  /* 0x7fffffff03ff7812 */ /* 0x000fc8000784c0ff */
[----:B------:R-:W-:-:S13]  /*5b80*/  PLOP3.LUT P1, PT, P1, P2, PT, 0x2f, 0xf2 ;  /* 0x0000000000f2781c */ /* 0x000fda0000f24577 */
[----:B------:R-:W-:Y:S05]  /*5b90*/  @P1 BRA `(.L_x_81) ;  /* 0x0000000400181947 */ /* 0x000fea0003800000 */
[----:B------:R-:W-:-:S04]  /*5ba0*/  LOP3.LUT P1, RZ, R12, 0x7fffffff, RZ, 0xc0, !PT ;  /* 0x7fffffff0cff7812 */ /* 0x000fc8000782c0ff */
[----:B------:R-:W-:-:S13]  /*5bb0*/  PLOP3.LUT P0, PT, P0, P1, PT, 0x2f, 0xf2 ;  /* 0x0000000000f2781c */ /* 0x000fda0000702577 */
[----:B------:R-:W-:Y:S05]  /*5bc0*/  @P0 BRA `(.L_x_82) ;  /* 0x0000000400000947 */ /* 0x000fea0003800000 */
[----:B------:R-:W-:Y:S02]  /*5bd0*/  ISETP.GE.AND P0, PT, R13, RZ, PT ;  /* 0x000000ff0d00720c */ /* 0x000fe40003f06270 */
[----:B------:R-:W-:-:S11]  /*5be0*/  ISETP.GE.AND P1, PT, R11, RZ, PT ;  /* 0x000000ff0b00720c */ /* 0x000fd60003f26270 */
[----:B------:R-:W-:Y:S02]  /*5bf0*/  @P0 IMAD.MOV.U32 R8, RZ, RZ, RZ ;  /* 0x000000ffff080224 */ /* 0x000fe400078e00ff */
[----:B------:R-:W-:Y:S01]  /*5c00*/  @!P0 FFMA R3, R3, 1.84467440737095516160e+19, RZ ;  /* 0x5f80000003038823 */ /* 0x000fe200000000ff */
[----:B------:R-:W-:Y:S02]  /*5c10*/  @!P0 IMAD.MOV.U32 R8, RZ, RZ, -0x40 ;  /* 0xffffffc0ff088424 */ /* 0x000fe400078e00ff */
[----:B------:R-:W-:Y:S02]  /*5c20*/  @!P1 FFMA R12, R0, 1.84467440737095516160e+19, RZ ;  /* 0x5f800000000c9823 */ /* 0x000fe400000000ff */
[----:B------:R-:W-:-:S07]  /*5c30*/  @!P1 VIADD R8, R8, 0x40 ;  /* 0x0000004008089836 */ /* 0x000fce0000000000 */
.L_x_78:
[----:B------:R-:W-:Y:S01]  /*5c40*/  LEA R11, R10, 0xc0800000, 0x17 ;  /* 0xc08000000a0b7811 */ /* 0x000fe200078eb8ff */
[----:B------:R-:W-:Y:S04]  /*5c50*/  BSSY.RECONVERGENT B2, `(.L_x_83) ;  /* 0x0000036000027945 */ /* 0x000fe80003800200 */
[----:B------:R-:W-:Y:S02]  /*5c60*/  IMAD.IADD R12, R12, 0x1, -R11 ;  /* 0x000000010c0c7824 */ /* 0x000fe400078e0a0b */
[----:B------:R-:W-:Y:S02]  /*5c70*/  VIADD R11, R14, 0xffffff81 ;  /* 0xffffff810e0b7836 */ /* 0x000fe40000000000 */
[----:B------:R-:W0:Y:S01]  /*5c80*/  MUFU.RCP R13, R12 ;  /* 0x0000000c000d7308 */ /* 0x000e220000001000 */
[----:B------:R-:W-:Y:S01]  /*5c90*/  FADD.FTZ R15, -R12, -RZ ;  /* 0x800000ff0c0f7221 */ /* 0x000fe20000010100 */
[C---:B------:R-:W-:Y:S01]  /*5ca0*/  IMAD R0, R11.reuse, -0x800000, R3 ;  /* 0xff8000000b007824 */ /* 0x040fe200078e0203 */
[----:B------:R-:W-:-:S05]  /*5cb0*/  IADD3 R11, PT, PT, R11, 0x7f, -R10 ;  /* 0x0000007f0b0b7810 */ /* 0x000fca0007ffe80a */
[----:B------:R-:W-:Y:S02]  /*5cc0*/  IMAD.IADD R11, R11, 0x1, R8 ;  /* 0x000000010b0b7824 */ /* 0x000fe400078e0208 */
[----:B0-----:R-:W-:-:S04]  /*5cd0*/  FFMA R14, R13, R15, 1 ;  /* 0x3f8000000d0e7423 */ /* 0x001fc8000000000f */
[----:B------:R-:W-:-:S04]  /*5ce0*/  FFMA R16, R13, R14, R13 ;  /* 0x0000000e0d107223 */ /* 0x000fc8000000000d */
[----:B------:R-:W-:-:S04]  /*5cf0*/  FFMA R3, R0, R16, RZ ;  /* 0x0000001000037223 */ /* 0x000fc800000000ff */
[----:B------:R-:W-:-:S04]  /*5d00*/  FFMA R14, R15, R3, R0 ;  /* 0x000000030f0e7223 */ /* 0x000fc80000000000 */
[----:B------:R-:W-:-:S04]  /*5d10*/  FFMA R13, R16, R14, R3 ;  /* 0x0000000e100d7223 */ /* 0x000fc80000000003 */
[----:B------:R-:W-:-:S04]  /*5d20*/  FFMA R14, R15, R13, R0 ;  /* 0x0000000d0f0e7223 */ /* 0x000fc80000000000 */
[----:B------:R-:W-:-:S05]  /*5d30*/  FFMA R0, R16, R14, R13 ;  /* 0x0000000e10007223 */ /* 0x000fca000000000d */
[----:B------:R-:W-:-:S04]  /*5d40*/  SHF.R.U32.HI R3, RZ, 0x17, R0 ;  /* 0x00000017ff037819 */ /* 0x000fc80000011600 */
[----:B------:R-:W-:-:S05]  /*5d50*/  LOP3.LUT R3, R3, 0xff, RZ, 0xc0, !PT ;  /* 0x000000ff03037812 */ /* 0x000fca00078ec0ff */
[----:B------:R-:W-:-:S04]  /*5d60*/  IMAD.IADD R12, R3, 0x1, R11 ;  /* 0x00000001030c7824 */ /* 0x000fc800078e020b */
[----:B------:R-:W-:-:S05]  /*5d70*/  VIADD R3, R12, 0xffffffff ;  /* 0xffffffff0c037836 */ /* 0x000fca0000000000 */
[----:B------:R-:W-:-:S13]  /*5d80*/  ISETP.GE.U32.AND P0, PT, R3, 0xfe, PT ;  /* 0x000000fe0300780c */ /* 0x000fda0003f06070 */
[----:B------:R-:W-:Y:S05]  /*5d90*/  @!P0 BRA `(.L_x_84) ;  /* 0x0000000000808947 */ /* 0x000fea0003800000 */
[----:B------:R-:W-:-:S13]  /*5da0*/  ISETP.GT.AND P0, PT, R12, 0xfe, PT ;  /* 0x000000fe0c00780c */ /* 0x000fda0003f04270 */
[----:B------:R-:W-:Y:S05]  /*5db0*/  @P0 BRA `(.L_x_85) ;  /* 0x00000000006c0947 */ /* 0x000fea0003800000 */
[----:B------:R-:W-:-:S13]  /*5dc0*/  ISETP.GE.AND P0, PT, R12, 0x1, PT ;  /* 0x000000010c00780c */ /* 0x000fda0003f06270 */
[----:B------:R-:W-:Y:S05]  /*5dd0*/  @P0 BRA `(.L_x_86) ;  /* 0x0000000000740947 */ /* 0x000fea0003800000 */
[----:B------:R-:W-:Y:S02]  /*5de0*/  ISETP.GE.AND P0, PT, R12, -0x18, PT ;  /* 0xffffffe80c00780c */ /* 0x000fe40003f06270 */
[----:B------:R-:W-:-:S11]  /*5df0*/  LOP3.LUT R0, R0, 0x80000000, RZ, 0xc0, !PT ;  /* 0x8000000000007812 */ /* 0x000fd600078ec0ff */
[----:B------:R-:W-:Y:S05]  /*5e00*/  @!P0 BRA `(.L_x_86) ;  /* 0x0000000000688947 */ /* 0x000fea0003800000 */
[-CC-:B------:R-:W-:Y:S01]  /*5e10*/  FFMA.RZ R3, R16, R14.reuse, R13.reuse ;  /* 0x0000000e10037223 */ /* 0x180fe2000000c00d */
[----:B------:R-:W-:Y:S02]  /*5e20*/  VIADD R11, R12, 0x20 ;  /* 0x000000200c0b7836 */ /* 0x000fe40000000000 */
[-CC-:B------:R-:W-:Y:S01]  /*5e30*/  FFMA.RM R8, R16, R14.reuse, R13.reuse ;  /* 0x0000000e10087223 */ /* 0x180fe2000000400d */
[----:B------:R-:W-:Y:S02]  /*5e40*/  ISETP.NE.AND P2, PT, R12, RZ, PT ;  /* 0x000000ff0c00720c */ /* 0x000fe40003f45270 */
[----:B------:R-:W-:Y:S01]  /*5e50*/  LOP3.LUT R10, R3, 0x7fffff, RZ, 0xc0, !PT ;  /* 0x007fffff030a7812 */ /* 0x000fe200078ec0ff */
[----:B------:R-:W-:Y:S01]  /*5e60*/  FFMA.RP R3, R16, R14, R13 ;  /* 0x0000000e10037223 */ /* 0x000fe2000000800d */
[----:B------:R-:W-:Y:S01]  /*5e70*/  ISETP.NE.AND P1, PT, R12, RZ, PT ;  /* 0x000000ff0c00720c */ /* 0x000fe20003f25270 */
[----:B------:R-:W-:Y:S01]  /*5e80*/  IMAD.MOV R12, RZ, RZ, -R12 ;  /* 0x000000ffff0c7224 */ /* 0x000fe200078e0a0c */
[----:B------:R-:W-:-:S02]  /*5e90*/  LOP3.LUT R10, R10, 0x800000, RZ, 0xfc, !PT ;  /* 0x008000000a0a7812 */ /* 0x000fc400078efcff */
[----:B------:R-:W-:Y:S02]  /*5ea0*/  FSETP.NEU.FTZ.AND P0, PT, R3, R8, PT ;  /* 0x000000080300720b */ /* 0x000fe40003f1d000 */
[----:B------:R-:W-:Y:S02]  /*5eb0*/  SHF.L.U32 R11, R10, R11, RZ ;  /* 0x0000000b0a0b7219 */ /* 0x000fe400000006ff */
[----:B------:R-:W-:Y:S02]  /*5ec0*/  SEL R3, R12, RZ, P2 ;  /* 0x000000ff0c037207 */ /* 0x000fe40001000000 */
[----:B------:R-:W-:Y:S02]  /*5ed0*/  ISETP.NE.AND P1, PT, R11, RZ, P1 ;  /* 0x000000ff0b00720c */ /* 0x000fe40000f25270 */
[----:B------:R-:W-:Y:S02]  /*5ee0*/  SHF.R.U32.HI R3, RZ, R3, R10 ;  /* 0x00000003ff037219 */ /* 0x000fe4000001160a */
[----:B------:R-:W-:-:S02]  /*5ef0*/  PLOP3.LUT P0, PT, P0, P1, PT, 0xf8, 0x8f ;  /* 0x00000000008f781c */ /* 0x000fc40000703f70 */
[----:B------:R-:W-:Y:S02]  /*5f00*/  SHF.R.U32.HI R11, RZ, 0x1, R3 ;  /* 0x00000001ff0b7819 */ /* 0x000fe40000011603 */
[----:B------:R-:W-:-:S04]  /*5f10*/  SEL R8, RZ, 0x1, !P0 ;  /* 0x00000001ff087807 */ /* 0x000fc80004000000 */
[----:B------:R-:W-:-:S04]  /*5f20*/  LOP3.LUT R8, R8, 0x1, R11, 0xf8, !PT ;  /* 0x0000000108087812 */ /* 0x000fc800078ef80b */
[----:B------:R-:W-:-:S05]  /*5f30*/  LOP3.LUT R8, R8, R3, RZ, 0xc0, !PT ;  /* 0x0000000308087212 */ /* 0x000fca00078ec0ff */
[----:B------:R-:W-:-:S05]  /*5f40*/  IMAD.IADD R11, R11, 0x1, R8 ;  /* 0x000000010b0b7824 */ /* 0x000fca00078e0208 */
[----:B------:R-:W-:Y:S01]  /*5f50*/  LOP3.LUT R0, R11, R0, RZ, 0xfc, !PT ;  /* 0x000000000b007212 */ /* 0x000fe200078efcff */
[----:B------:R-:W-:Y:S06]  /*5f60*/  BRA `(.L_x_86) ;  /* 0x0000000000107947 */ /* 0x000fec0003800000 */
.L_x_85:
[----:B------:R-:W-:-:S04]  /*5f70*/  LOP3.LUT R0, R0, 0x80000000, RZ, 0xc0, !PT ;  /* 0x8000000000007812 */ /* 0x000fc800078ec0ff */
[----:B------:R-:W-:Y:S01]  /*5f80*/  LOP3.LUT R0, R0, 0x7f800000, RZ, 0xfc, !PT ;  /* 0x7f80000000007812 */ /* 0x000fe200078efcff */
[----:B------:R-:W-:Y:S06]  /*5f90*/  BRA `(.L_x_86) ;  /* 0x0000000000047947 */ /* 0x000fec0003800000 */
.L_x_84:
[----:B------:R-:W-:-:S07]  /*5fa0*/  IMAD R0, R11, 0x800000, R0 ;  /* 0x008000000b007824 */ /* 0x000fce00078e0200 */
.L_x_86:
[----:B------:R-:W-:Y:S05]  /*5fb0*/  BSYNC.RECONVERGENT B2 ;  /* 0x0000000000027941 */ /* 0x000fea0003800200 */
.L_x_83:
[----:B------:R-:W-:Y:S05]  /*5fc0*/  BRA `(.L_x_87) ;  /* 0x0000000000207947 */ /* 0x000fea0003800000 */
.L_x_82:
[----:B------:R-:W-:-:S04]  /*5fd0*/  LOP3.LUT R0, R12, 0x80000000, R3, 0x48, !PT ;  /* 0x800000000c007812 */ /* 0x000fc800078e4803 */
[----:B------:R-:W-:Y:S01]  /*5fe0*/  LOP3.LUT R0, R0, 0x7f800000, RZ, 0xfc, !PT ;  /* 0x7f80000000007812 */ /* 0x000fe200078efcff */
[----:B------:R-:W-:Y:S06]  /*5ff0*/  BRA `(.L_x_87) ;  /* 0x0000000000147947 */ /* 0x000fec0003800000 */
.L_x_81:
[----:B------:R-:W-:Y:S01]  /*6000*/  LOP3.LUT R0, R12, 0x80000000, R3, 0x48, !PT ;  /* 0x800000000c007812 */ /* 0x000fe200078e4803 */
[----:B------:R-:W-:Y:S06]  /*6010*/  BRA `(.L_x_87) ;  /* 0x00000000000c7947 */ /* 0x000fec0003800000 */
.L_x_80:
[----:B------:R-:W0:Y:S01]  /*6020*/  MUFU.RSQ R0, -QNAN ;  /* 0xffc0000000007908 */ /* 0x000e220000001400 */
[----:B------:R-:W-:Y:S05]  /*6030*/  BRA `(.L_x_87) ;  /* 0x0000000000047947 */ /* 0x000fea0003800000 */
.L_x_79:
[----:B------:R-:W-:-:S07]  /*6040*/  FADD.FTZ R0, R3, R0 ;  /* 0x0000000003007221 */ /* 0x000fce0000010000 */
.L_x_87:
[----:B------:R-:W-:Y:S05]  /*6050*/  BSYNC.RECONVERGENT B1 ;  /* 0x0000000000017941 */ /* 0x000fea0003800200 */
.L_x_77:
[----:B------:R-:W-:Y:S02]  /*6060*/  IMAD.MOV.U32 R10, RZ, RZ, R4 ;  /* 0x000000ffff0a7224 */ /* 0x000fe400078e0004 */
[----:B------:R-:W-:-:S04]  /*6070*/  IMAD.MOV.U32 R11, RZ, RZ, 0x0 ;  /* 0x00000000ff0b7424 */ /* 0x000fc800078e00ff */
[----:B0-----:R-:W-:Y:S05]  /*6080*/  RET.REL.NODEC R10 `(_Z27compute_bit_jacobian_kernelPKjPKfPfhi) ;  /* 0xffffff9c0adc7950 */ /* 0x001fea0003c3ffff */
.L_x_88:
        /* <DEDUP_REMOVED lines=15> */
.L_x_89:


//--------------------- .nv.global.init           --------------------------
	.section	.nv.global.init,"aw",@progbits
	.align	4
.nv.global.init:
	.type		__cudart_i2opi_f,@object
	.size		__cudart_i2opi_f,(.L_0 - __cudart_i2opi_f)
__cudart_i2opi_f:
        /*0000*/ 	.byte	0x41, 0x90, 0x43, 0x3c, 0x99, 0x95, 0x62, 0xdb, 0xc0, 0xdd, 0x34, 0xf5, 0xd1, 0x57, 0x27, 0xfc
        /*0010*/ 	.byte	0x29, 0x15, 0x44, 0x4e, 0x6e, 0x83, 0xf9, 0xa2
.L_0:


//--------------------- .nv.shared.reserved.0     --------------------------
	.section	.nv.shared.reserved.0,"aw",@nobits
	.weak		__nv_reservedSMEM_offset_0_alias
	.size		__nv_reservedSMEM_offset_0_alias, 0, 64
	.other		__nv_reservedSMEM_offset_0_alias,@"STO_CUDA_RESERVED_SHARED STV_DEFAULT"
__nv_reservedSMEM_offset_0_alias:
	.zero		0
	.zero		64


//--------------------- .nv.constant0._Z34compute_hyperbolic_jacobian_kernelPKhPKfPfhi --------------------------
	.section	.nv.constant0._Z34compute_hyperbolic_jacobian_kernelPKhPKfPfhi,"a",@progbits
	.sectionflags	@""
	.align	4
.nv.constant0._Z34compute_hyperbolic_jacobian_kernelPKhPKfPfhi:
	.zero		928


//--------------------- .nv.constant0._Z31apply_jacobian_transpose_kernelPKfS0_Pfi --------------------------
	.section	.nv.constant0._Z31apply_jacobian_transpose_kernelPKfS0_Pfi,"a",@progbits
	.sectionflags	@""
	.align	4
.nv.constant0._Z31apply_jacobian_transpose_kernelPKfS0_Pfi:
	.zero		924


//--------------------- .nv.constant0._Z27bit_mask_to_diagonal_kerneljPfi --------------------------
	.section	.nv.constant0._Z27bit_mask_to_diagonal_kerneljPfi,"a",@progbits
	.sectionflags	@""
	.align	4
.nv.constant0._Z27bit_mask_to_diagonal_kerneljPfi:
	.zero		916


//--------------------- .nv.constant0._Z27compute_bit_jacobian_kernelPKjPKfPfhi --------------------------
	.section	.nv.constant0._Z27compute_bit_jacobian_kernelPKjPKfPfhi,"a",@progbits
	.sectionflags	@""
	.align	4
.nv.constant0._Z27compute_bit_jacobian_kernelPKjPKfPfhi:
	.zero		928


//--------------------- SYMBOLS --------------------------

	.type		.nv.reservedSmem.offset0,@object
	.size		.nv.reservedSmem.offset0,0x4
